// auto-generated by cutlass_sweep.conv — config: {"arch": "sm_90", "cluster_m": 2, "cluster_n": 1, "conv_kind": "fprop", "dtype": "fp16", "ndim": 3, "tile_k": 64, "tile_m": 64, "tile_n": 64}
#include "cutlass/cutlass.h"
#include "cute/tensor.hpp"
#include "cutlass/kernel_hardware_info.hpp"
#include "cutlass/conv/convolution.h"
#include "cutlass/conv/dispatch_policy.hpp"
#include "cutlass/conv/collective/collective_builder.hpp"
#include "cutlass/conv/kernel/conv_universal.hpp"
#include "cutlass/conv/device/conv_universal_adapter.hpp"
#include "cutlass/epilogue/collective/collective_builder.hpp"

using namespace cute;
using Elem = cutlass::half_t;
using Acc  = float;
using LayoutAB = cutlass::layout::TensorNDHWC;
using LayoutC  = cutlass::layout::TensorNDHWC;
constexpr auto ConvOp = cutlass::conv::Operator::kFprop;
using TileShape    = Shape<_64, _64, Shape<_64>>;
using ClusterShape = Shape<_2, _1, _1>;

using CollectiveEpilogue = typename cutlass::epilogue::collective::CollectiveBuilder<
    cutlass::arch::Sm90, cutlass::arch::OpClassTensorOp,
    TileShape, ClusterShape,
    cutlass::epilogue::collective::EpilogueTileAuto,
    Acc, Acc,
    Elem, LayoutC, 128 / cutlass::sizeof_bits<Elem>::value,
    Elem, LayoutC, 128 / cutlass::sizeof_bits<Elem>::value,
    cutlass::epilogue::collective::EpilogueScheduleAuto
  >::CollectiveOp;

using CollectiveMainloop = typename cutlass::conv::collective::CollectiveBuilder<
    cutlass::arch::Sm90, cutlass::arch::OpClassTensorOp, ConvOp,
    Elem, LayoutAB, 128 / cutlass::sizeof_bits<Elem>::value,
    Elem, LayoutAB, 128 / cutlass::sizeof_bits<Elem>::value,
    Acc,
    TileShape, ClusterShape,
    cutlass::conv::collective::StageCountAutoCarveout<
        static_cast<int>(sizeof(typename CollectiveEpilogue::SharedStorage))>,
    cutlass::conv::collective::KernelScheduleAuto
  >::CollectiveOp;

using ProblemShape = cutlass::conv::ConvProblemShape<
    ConvOp, CollectiveMainloop::DispatchPolicy::NumSpatialDimensions>;
using ConvKernel = cutlass::conv::kernel::ConvUniversal<
    ProblemShape, CollectiveMainloop, CollectiveEpilogue>;
using Conv = cutlass::conv::device::ConvUniversalAdapter<ConvKernel>;

auto* _anchor = &cutlass::device_kernel<ConvKernel>;


// ===== COMPILED SASS (sm_90a) =====

	.target	sm_90a

	.elftype	@"ET_EXEC"


//--------------------- .note.nv.tkinfo           --------------------------
	.section	.note.nv.tkinfo,"",@"SHT_NOTE"
	.sectionflags	@"SHF_NOTE_NV_TKINFO"
	.tkinfo
        /*0018*/ 	.word	0x00000002
        /*0030*/ 	.string	""
        /*0030*/ 	.string	"ptxas"
        /*0030*/ 	.string	"Cuda compilation tools, release 13.0, V13.0.88"
        /*0030*/ 	.string	"Build cuda_13.0.r13.0/compiler.36424714_0"
        /*0030*/ 	.string	"-arch sm_90a -m 64 "



//--------------------- .note.nv.cuinfo           --------------------------
	.section	.note.nv.cuinfo,"",@"SHT_NOTE"
	.sectionflags	@"SHF_NOTE_NV_CUINFO"
        /*0018*/ 	.short	0x0002
        /*001a*/ 	.short	0x005a
        /*001c*/ 	.short	0x0082
	.zero		2


//--------------------- .nv.info                  --------------------------
	.section	.nv.info,"",@"SHT_CUDA_INFO"
	.align	4


	//----- nvinfo : EIATTR_REGCOUNT
	.align		4
        /*0000*/ 	.byte	0x04, 0x2f
        /*0002*/ 	.short	(.L_12 - .L_11)
	.align		4
.L_11:
        /*0004*/ 	.word	index@(_ZN7cutlass13device_kernelINS_4conv6kernel13ConvUniversalINS1_16ConvProblemShapeILNS1_8OperatorE0ELi3EEENS1_10collective14CollectiveConvINS1_46MainloopSm90TmaGmmaWarpSpecializedImplicitGemmILS5_0ELi14ELi3EN4cute5tupleIJNSA_1CILi2EEENSC_ILi1EEESE_EEENS1_36KernelImplicitTmaWarpSpecializedSm90ELi1EEENSB_IJNSC_ILi64EEESI_NSB_IJSI_EEEEEENS_6half_tESL_NSA_8TiledMMAINSA_8MMA_AtomIJNSA_4SM904GMMA25MMA_64x64x16_F32F16F16_SSILNSP_5MajorE0ELSR_0ELNSP_7ScaleInE1ELSS_1EEEEEENSA_6LayoutINSB_IJSE_SE_SE_EEENSB_IJNSC_ILi0EEESX_SX_EEEEENSB_IJNSA_10UnderscoreES10_S10_EEEEENS7_6detail26Sm90ImplicitGemmTileTraitsINSA_20SM90_TMA_LOAD_IM2COLENSA_14ComposedLayoutINSA_7SwizzleILi3ELi4ELi3EEENSA_18smem_ptr_flag_bitsILi16EEENSV_INSB_IJNSB_IJNSC_ILi8EEES1B_EEENSB_IJSI_SE_EEENSB_IJSE_NSC_ILi14EEEEEEEEENSB_IJNSB_IJSI_NSC_ILi512EEEEEENSB_IJSE_SX_EEENSB_IJSX_NSC_ILi4096EEEEEEEEEEEEEvEENS14_INSA_23SM90_TMA_LOAD_MULTICASTES1O_vEEEENS_8epilogue10collective6detail29Sm90TmaWarpSpecializedAdapterINS1U_15DefaultEpilogueISL_NSB_IJNSB_IJllllEEESE_SX_EEES1Z_NS1T_6thread17LinearCombinationISL_Li1EffLNS20_9ScaleType4KindE0ELNS_15FloatRoundStyleE2ESL_EENS_4gemm15EpilogueDefaultEEEEEvvEEEEvNT_6ParamsE)
        /*0008*/ 	.word	0x0000003a


	//----- nvinfo : EIATTR_FRAME_SIZE
	.align		4
.L_12:
        /*000c*/ 	.byte	0x04, 0x11
        /*000e*/ 	.short	(.L_14 - .L_13)
	.align		4
.L_13:
        /*0010*/ 	.word	index@(_ZN7cutlass13device_kernelINS_4conv6kernel13ConvUniversalINS1_16ConvProblemShapeILNS1_8OperatorE0ELi3EEENS1_10collective14CollectiveConvINS1_46MainloopSm90TmaGmmaWarpSpecializedImplicitGemmILS5_0ELi14ELi3EN4cute5tupleIJNSA_1CILi2EEENSC_ILi1EEESE_EEENS1_36KernelImplicitTmaWarpSpecializedSm90ELi1EEENSB_IJNSC_ILi64EEESI_NSB_IJSI_EEEEEENS_6half_tESL_NSA_8TiledMMAINSA_8MMA_AtomIJNSA_4SM904GMMA25MMA_64x64x16_F32F16F16_SSILNSP_5MajorE0ELSR_0ELNSP_7ScaleInE1ELSS_1EEEEEENSA_6LayoutINSB_IJSE_SE_SE_EEENSB_IJNSC_ILi0EEESX_SX_EEEEENSB_IJNSA_10UnderscoreES10_S10_EEEEENS7_6detail26Sm90ImplicitGemmTileTraitsINSA_20SM90_TMA_LOAD_IM2COLENSA_14ComposedLayoutINSA_7SwizzleILi3ELi4ELi3EEENSA_18smem_ptr_flag_bitsILi16EEENSV_INSB_IJNSB_IJNSC_ILi8EEES1B_EEENSB_IJSI_SE_EEENSB_IJSE_NSC_ILi14EEEEEEEEENSB_IJNSB_IJSI_NSC_ILi512EEEEEENSB_IJSE_SX_EEENSB_IJSX_NSC_ILi4096EEEEEEEEEEEEEvEENS14_INSA_23SM90_TMA_LOAD_MULTICASTES1O_vEEEENS_8epilogue10collective6detail29Sm90TmaWarpSpecializedAdapterINS1U_15DefaultEpilogueISL_NSB_IJNSB_IJllllEEESE_SX_EEES1Z_NS1T_6thread17LinearCombinationISL_Li1EffLNS20_9ScaleType4KindE0ELNS_15FloatRoundStyleE2ESL_EENS_4gemm15EpilogueDefaultEEEEEvvEEEEvNT_6ParamsE)
        /*0014*/ 	.word	0x00000000


	//----- nvinfo : EIATTR_MIN_STACK_SIZE
	.align		4
.L_14:
        /*0018*/ 	.byte	0x04, 0x12
        /*001a*/ 	.short	(.L_16 - .L_15)
	.align		4
.L_15:
        /*001c*/ 	.word	index@(_ZN7cutlass13device_kernelINS_4conv6kernel13ConvUniversalINS1_16ConvProblemShapeILNS1_8OperatorE0ELi3EEENS1_10collective14CollectiveConvINS1_46MainloopSm90TmaGmmaWarpSpecializedImplicitGemmILS5_0ELi14ELi3EN4cute5tupleIJNSA_1CILi2EEENSC_ILi1EEESE_EEENS1_36KernelImplicitTmaWarpSpecializedSm90ELi1EEENSB_IJNSC_ILi64EEESI_NSB_IJSI_EEEEEENS_6half_tESL_NSA_8TiledMMAINSA_8MMA_AtomIJNSA_4SM904GMMA25MMA_64x64x16_F32F16F16_SSILNSP_5MajorE0ELSR_0ELNSP_7ScaleInE1ELSS_1EEEEEENSA_6LayoutINSB_IJSE_SE_SE_EEENSB_IJNSC_ILi0EEESX_SX_EEEEENSB_IJNSA_10UnderscoreES10_S10_EEEEENS7_6detail26Sm90ImplicitGemmTileTraitsINSA_20SM90_TMA_LOAD_IM2COLENSA_14ComposedLayoutINSA_7SwizzleILi3ELi4ELi3EEENSA_18smem_ptr_flag_bitsILi16EEENSV_INSB_IJNSB_IJNSC_ILi8EEES1B_EEENSB_IJSI_SE_EEENSB_IJSE_NSC_ILi14EEEEEEEEENSB_IJNSB_IJSI_NSC_ILi512EEEEEENSB_IJSE_SX_EEENSB_IJSX_NSC_ILi4096EEEEEEEEEEEEEvEENS14_INSA_23SM90_TMA_LOAD_MULTICASTES1O_vEEEENS_8epilogue10collective6detail29Sm90TmaWarpSpecializedAdapterINS1U_15DefaultEpilogueISL_NSB_IJNSB_IJllllEEESE_SX_EEES1Z_NS1T_6thread17LinearCombinationISL_Li1EffLNS20_9ScaleType4KindE0ELNS_15FloatRoundStyleE2ESL_EENS_4gemm15EpilogueDefaultEEEEEvvEEEEvNT_6ParamsE)
        /*0020*/ 	.word	0x00000000
.L_16:


//--------------------- .nv.compat                --------------------------
	.section	.nv.compat,"",@"SHT_CUDA_COMPAT_INFO"
	.align	4
        /*0000*/ 	.byte	0x02, 0x09, 0x01, 0x00, 0x02, 0x02, 0x04, 0x00, 0x02, 0x05, 0x05, 0x00, 0x03, 0x07, 0x01, 0x01
        /*0010*/ 	.byte	0x02, 0x03, 0x01, 0x00, 0x02, 0x06, 0x01, 0x00, 0x04, 0x0b, 0x08, 0x00, 0x00, 0x00, 0x00, 0x00
        /*0020*/ 	.byte	0x00, 0x00, 0x00, 0x00


//--------------------- .nv.info._ZN7cutlass13device_kernelINS_4conv6kernel13ConvUniversalINS1_16ConvProblemShapeILNS1_8OperatorE0ELi3EEENS1_10collective14CollectiveConvINS1_46MainloopSm90TmaGmmaWarpSpecializedImplicitGemmILS5_0ELi14ELi3EN4cute5tupleIJNSA_1CILi2EEENSC_ILi1EEESE_EEENS1_36KernelImplicitTmaWarpSpecializedSm90ELi1EEENSB_IJNSC_ILi64EEESI_NSB_IJSI_EEEEEENS_6half_tESL_NSA_8TiledMMAINSA_8MMA_AtomIJNSA_4SM904GMMA25MMA_64x64x16_F32F16F16_SSILNSP_5MajorE0ELSR_0ELNSP_7ScaleInE1ELSS_1EEEEEENSA_6LayoutINSB_IJSE_SE_SE_EEENSB_IJNSC_ILi0EEESX_SX_EEEEENSB_IJNSA_10UnderscoreES10_S10_EEEEENS7_6detail26Sm90ImplicitGemmTileTraitsINSA_20SM90_TMA_LOAD_IM2COLENSA_14ComposedLayoutINSA_7SwizzleILi3ELi4ELi3EEENSA_18smem_ptr_flag_bitsILi16EEENSV_INSB_IJNSB_IJNSC_ILi8EEES1B_EEENSB_IJSI_SE_EEENSB_IJSE_NSC_ILi14EEEEEEEEENSB_IJNSB_IJSI_NSC_ILi512EEEEEENSB_IJSE_SX_EEENSB_IJSX_NSC_ILi4096EEEEEEEEEEEEEvEENS14_INSA_23SM90_TMA_LOAD_MULTICASTES1O_vEEEENS_8epilogue10collective6detail29Sm90TmaWarpSpecializedAdapterINS1U_15DefaultEpilogueISL_NSB_IJNSB_IJllllEEESE_SX_EEES1Z_NS1T_6thread17LinearCombinationISL_Li1EffLNS20_9ScaleType4KindE0ELNS_15FloatRoundStyleE2ESL_EENS_4gemm15EpilogueDefaultEEEEEvvEEEEvNT_6ParamsE --------------------------
	.section	.nv.info._ZN7cutlass13device_kernelINS_4conv6kernel13ConvUniversalINS1_16ConvProblemShapeILNS1_8OperatorE0ELi3EEENS1_10collective14CollectiveConvINS1_46MainloopSm90TmaGmmaWarpSpecializedImplicitGemmILS5_0ELi14ELi3EN4cute5tupleIJNSA_1CILi2EEENSC_ILi1EEESE_EEENS1_36KernelImplicitTmaWarpSpecializedSm90ELi1EEENSB_IJNSC_ILi64EEESI_NSB_IJSI_EEEEEENS_6half_tESL_NSA_8TiledMMAINSA_8MMA_AtomIJNSA_4SM904GMMA25MMA_64x64x16_F32F16F16_SSILNSP_5MajorE0ELSR_0ELNSP_7ScaleInE1ELSS_1EEEEEENSA_6LayoutINSB_IJSE_SE_SE_EEENSB_IJNSC_ILi0EEESX_SX_EEEEENSB_IJNSA_10UnderscoreES10_S10_EEEEENS7_6detail26Sm90ImplicitGemmTileTraitsINSA_20SM90_TMA_LOAD_IM2COLENSA_14ComposedLayoutINSA_7SwizzleILi3ELi4ELi3EEENSA_18smem_ptr_flag_bitsILi16EEENSV_INSB_IJNSB_IJNSC_ILi8EEES1B_EEENSB_IJSI_SE_EEENSB_IJSE_NSC_ILi14EEEEEEEEENSB_IJNSB_IJSI_NSC_ILi512EEEEEENSB_IJSE_SX_EEENSB_IJSX_NSC_ILi4096EEEEEEEEEEEEEvEENS14_INSA_23SM90_TMA_LOAD_MULTICASTES1O_vEEEENS_8epilogue10collective6detail29Sm90TmaWarpSpecializedAdapterINS1U_15DefaultEpilogueISL_NSB_IJNSB_IJllllEEESE_SX_EEES1Z_NS1T_6thread17LinearCombinationISL_Li1EffLNS20_9ScaleType4KindE0ELNS_15FloatRoundStyleE2ESL_EENS_4gemm15EpilogueDefaultEEEEEvvEEEEvNT_6ParamsE,"",@"SHT_CUDA_INFO"
	.sectionflags	@""
	.align	4


	//----- nvinfo : EIATTR_CUDA_API_VERSION
	.align		4
        /*0000*/ 	.byte	0x04, 0x37
        /*0002*/ 	.short	(.L_18 - .L_17)
.L_17:
        /*0004*/ 	.word	0x00000082


	//----- nvinfo : EIATTR_KPARAM_INFO
	.align		4
.L_18:
        /*0008*/ 	.byte	0x04, 0x17
        /*000a*/ 	.short	(.L_20 - .L_19)
.L_19:
        /*000c*/ 	.word	0x00000000
        /*0010*/ 	.short	0x0000
        /*0012*/ 	.short	0x0070
        /*0014*/ 	.byte	0x00, 0xf0, 0x01, 0x10


	//----- nvinfo : EIATTR_SPARSE_MMA_MASK
	.align		4
.L_20:
        /*0018*/ 	.byte	0x03, 0x50
        /*001a*/ 	.short	0x0000


	//----- nvinfo : EIATTR_MAXREG_COUNT
	.align		4
        /*001c*/ 	.byte	0x03, 0x1b
        /*001e*/ 	.short	0x00ff


	//----- nvinfo : EIATTR_NUM_BARRIERS
	.align		4
        /*0020*/ 	.byte	0x02, 0x4c
        /*0022*/ 	.byte	0x01
	.zero		1


	//----- nvinfo : EIATTR_MERCURY_ISA_VERSION
	.align		4
        /*0024*/ 	.byte	0x03, 0x5f
        /*0026*/ 	.short	0x0101


	//----- nvinfo : EIATTR_COOP_GROUP_MASK_REGIDS
	.align		4
        /*0028*/ 	.byte	0x04, 0x29
        /*002a*/ 	.short	(.L_22 - .L_21)


	//   ....[0]....
.L_21:
        /*002c*/ 	.word	0xffffffff


	//   ....[1]....
        /*0030*/ 	.word	0xffffffff


	//   ....[2]....
        /*0034*/ 	.word	0xffffffff


	//   ....[3]....
        /*0038*/ 	.word	0xffffffff


	//----- nvinfo : EIATTR_COOP_GROUP_INSTR_OFFSETS
	.align		4
.L_22:
        /*003c*/ 	.byte	0x04, 0x28
        /*003e*/ 	.short	(.L_24 - .L_23)


	//   ....[0]....
.L_23:
        /*0040*/ 	.word	0x00000070


	//   ....[1]....
        /*0044*/ 	.word	0x00000080


	//   ....[2]....
        /*0048*/ 	.word	0x00000140


	//   ....[3]....
        /*004c*/ 	.word	0x00000810


	//----- nvinfo : EIATTR_MBARRIER_INSTR_OFFSETS
	.align		4
.L_24:
        /*0050*/ 	.byte	0x04, 0x39
        /*0052*/ 	.short	(.L_26 - .L_25)


	//   ....[0]....
.L_25:
        /*0054*/ 	.word	0x00000310
        /*0058*/ 	.word	0x000000ff
        /*005c*/ 	.word	0x00038000
        /*0060*/ 	.short	0x0100
        /*0062*/ 	.byte	0x08
	.zero		1


	//   ....[1]....
        /*0064*/ 	.word	0x00000320
        /*0068*/ 	.word	0x000000ff
        /*006c*/ 	.word	0x00038070
        /*0070*/ 	.short	0x0100
        /*0072*/ 	.byte	0x08
	.zero		1


	//   ....[2]....
        /*0074*/ 	.word	0x00000330
        /*0078*/ 	.word	0x000000ff
        /*007c*/ 	.word	0x00038008
        /*0080*/ 	.short	0x0100
        /*0082*/ 	.byte	0x08
	.zero		1


	//   ....[3]....
        /*0084*/ 	.word	0x00000340
        /*0088*/ 	.word	0x000000ff
        /*008c*/ 	.word	0x00038078
        /*0090*/ 	.short	0x0100
        /*0092*/ 	.byte	0x08
	.zero		1


	//   ....[4]....
        /*0094*/ 	.word	0x00000350
        /*0098*/ 	.word	0x000000ff
        /*009c*/ 	.word	0x00038010
        /*00a0*/ 	.short	0x0100
        /*00a2*/ 	.byte	0x08
	.zero		1


	//   ....[5]....
        /*00a4*/ 	.word	0x00000360
        /*00a8*/ 	.word	0x000000ff
        /*00ac*/ 	.word	0x00038080
        /*00b0*/ 	.short	0x0100
        /*00b2*/ 	.byte	0x08
	.zero		1


	//   ....[6]....
        /*00b4*/ 	.word	0x00000370
        /*00b8*/ 	.word	0x000000ff
        /*00bc*/ 	.word	0x00038018
        /*00c0*/ 	.short	0x0100
        /*00c2*/ 	.byte	0x08
	.zero		1


	//   ....[7]....
        /*00c4*/ 	.word	0x00000380
        /*00c8*/ 	.word	0x000000ff
        /*00cc*/ 	.word	0x00038088
        /*00d0*/ 	.short	0x0100
        /*00d2*/ 	.byte	0x08
	.zero		1


	//   ....[8]....
        /*00d4*/ 	.word	0x00000390
        /*00d8*/ 	.word	0x000000ff
        /*00dc*/ 	.word	0x00038020
        /*00e0*/ 	.short	0x0100
        /*00e2*/ 	.byte	0x08
	.zero		1


	//   ....[9]....
        /*00e4*/ 	.word	0x000003a0
        /*00e8*/ 	.word	0x000000ff
        /*00ec*/ 	.word	0x00038090
        /*00f0*/ 	.short	0x0100
        /*00f2*/ 	.byte	0x08
	.zero		1


	//   ....[10]....
        /*00f4*/ 	.word	0x000003b0
        /*00f8*/ 	.word	0x000000ff
        /*00fc*/ 	.word	0x00038028
        /*0100*/ 	.short	0x0100
        /*0102*/ 	.byte	0x08
	.zero		1


	//   ....[11]....
        /*0104*/ 	.word	0x000003c0
        /*0108*/ 	.word	0x000000ff
        /*010c*/ 	.word	0x00038098
        /*0110*/ 	.short	0x0100
        /*0112*/ 	.byte	0x08
	.zero		1


	//   ....[12]....
        /*0114*/ 	.word	0x000003d0
        /*0118*/ 	.word	0x000000ff
        /*011c*/ 	.word	0x00038030
        /*0120*/ 	.short	0x0100
        /*0122*/ 	.byte	0x08
	.zero		1


	//   ....[13]....
        /*0124*/ 	.word	0x000003e0
        /*0128*/ 	.word	0x000000ff
        /*012c*/ 	.word	0x000380a0
        /*0130*/ 	.short	0x0100
        /*0132*/ 	.byte	0x08
	.zero		1


	//   ....[14]....
        /*0134*/ 	.word	0x000003f0
        /*0138*/ 	.word	0x000000ff
        /*013c*/ 	.word	0x00038038
        /*0140*/ 	.short	0x0100
        /*0142*/ 	.byte	0x08
	.zero		1


	//   ....[15]....
        /*0144*/ 	.word	0x00000400
        /*0148*/ 	.word	0x000000ff
        /*014c*/ 	.word	0x000380a8
        /*0150*/ 	.short	0x0100
        /*0152*/ 	.byte	0x08
	.zero		1


	//   ....[16]....
        /*0154*/ 	.word	0x00000410
        /*0158*/ 	.word	0x000000ff
        /*015c*/ 	.word	0x00038040
        /*0160*/ 	.short	0x0100
        /*0162*/ 	.byte	0x08
	.zero		1


	//   ....[17]....
        /*0164*/ 	.word	0x00000420
        /*0168*/ 	.word	0x000000ff
        /*016c*/ 	.word	0x000380b0
        /*0170*/ 	.short	0x0100
        /*0172*/ 	.byte	0x08
	.zero		1


	//   ....[18]....
        /*0174*/ 	.word	0x00000430
        /*0178*/ 	.word	0x000000ff
        /*017c*/ 	.word	0x00038048
        /*0180*/ 	.short	0x0100
        /*0182*/ 	.byte	0x08
	.zero		1


	//   ....[19]....
        /*0184*/ 	.word	0x00000440
        /*0188*/ 	.word	0x000000ff
        /*018c*/ 	.word	0x000380b8
        /*0190*/ 	.short	0x0100
        /*0192*/ 	.byte	0x08
	.zero		1


	//   ....[20]....
        /*0194*/ 	.word	0x00000450
        /*0198*/ 	.word	0x000000ff
        /*019c*/ 	.word	0x00038050
        /*01a0*/ 	.short	0x0100
        /*01a2*/ 	.byte	0x08
	.zero		1


	//   ....[21]....
        /*01a4*/ 	.word	0x00000460
        /*01a8*/ 	.word	0x000000ff
        /*01ac*/ 	.word	0x000380c0
        /*01b0*/ 	.short	0x0100
        /*01b2*/ 	.byte	0x08
	.zero		1


	//   ....[22]....
        /*01b4*/ 	.word	0x00000470
        /*01b8*/ 	.word	0x000000ff
        /*01bc*/ 	.word	0x00038058
        /*01c0*/ 	.short	0x0100
        /*01c2*/ 	.byte	0x08
	.zero		1


	//   ....[23]....
        /*01c4*/ 	.word	0x00000480
        /*01c8*/ 	.word	0x000000ff
        /*01cc*/ 	.word	0x000380c8
        /*01d0*/ 	.short	0x0100
        /*01d2*/ 	.byte	0x08
	.zero		1


	//   ....[24]....
        /*01d4*/ 	.word	0x00000490
        /*01d8*/ 	.word	0x000000ff
        /*01dc*/ 	.word	0x00038060
        /*01e0*/ 	.short	0x0100
        /*01e2*/ 	.byte	0x08
	.zero		1


	//   ....[25]....
        /*01e4*/ 	.word	0x000004a0
        /*01e8*/ 	.word	0x000000ff
        /*01ec*/ 	.word	0x000380d0
        /*01f0*/ 	.short	0x0100
        /*01f2*/ 	.byte	0x08
	.zero		1


	//   ....[26]....
        /*01f4*/ 	.word	0x000004b0
        /*01f8*/ 	.word	0x000000ff
        /*01fc*/ 	.word	0x00038068
        /*0200*/ 	.short	0x0100
        /*0202*/ 	.byte	0x08
	.zero		1


	//   ....[27]....
        /*0204*/ 	.word	0x000004c0
        /*0208*/ 	.word	0x000000ff
        /*020c*/ 	.word	0x000380d8
        /*0210*/ 	.short	0x0100
        /*0212*/ 	.byte	0x08
	.zero		1


	//   ....[28]....
        /*0214*/ 	.word	0x00000d80
        /*0218*/ 	.word	0x00000008
        /*021c*/ 	.word	0x00038000
        /*0220*/ 	.short	0x010a
        /*0222*/ 	.byte	0x3f
	.zero		1


	//   ....[29]....
        /*0224*/ 	.word	0x00001120
        /*0228*/ 	.word	0x0000000b
        /*022c*/ 	.word	0x00038000
        /*0230*/ 	.short	0x010a
        /*0232*/ 	.byte	0x3f
	.zero		1


	//   ....[30]....
        /*0234*/ 	.word	0x00001340
        /*0238*/ 	.word	0x0000000a
        /*023c*/ 	.word	0x00000000
        /*0240*/ 	.short	0x0101
        /*0242*/ 	.byte	0x3f
	.zero		1


	//   ....[31]....
        /*0244*/ 	.word	0x00001590
        /*0248*/ 	.word	0x00000004
        /*024c*/ 	.word	0x00000000
        /*0250*/ 	.short	0x0101
        /*0252*/ 	.byte	0x3f
	.zero		1


	//   ....[32]....
        /*0254*/ 	.word	0x00003d90
        /*0258*/ 	.word	0x00000009
        /*025c*/ 	.word	0x00038070
        /*0260*/ 	.short	0x010a
        /*0262*/ 	.byte	0x3f
	.zero		1


	//   ....[33]....
        /*0264*/ 	.word	0x000045e0
        /*0268*/ 	.word	0x00000002
        /*026c*/ 	.word	0x00000000
        /*0270*/ 	.short	0x010a
        /*0272*/ 	.byte	0x3f
	.zero		1


	//   ....[34]....
        /*0274*/ 	.word	0x00004690
        /*0278*/ 	.word	0x00000002
        /*027c*/ 	.word	0x00000000
        /*0280*/ 	.short	0x010a
        /*0282*/ 	.byte	0x3f
	.zero		1


	//   ....[35]....
        /*0284*/ 	.word	0x00004740
        /*0288*/ 	.word	0x00000002
        /*028c*/ 	.word	0x00000000
        /*0290*/ 	.short	0x010a
        /*0292*/ 	.byte	0x3f
	.zero		1


	//   ....[36]....
        /*0294*/ 	.word	0x000047f0
        /*0298*/ 	.word	0x00000002
        /*029c*/ 	.word	0x00000000
        /*02a0*/ 	.short	0x010a
        /*02a2*/ 	.byte	0x3f
	.zero		1


	//   ....[37]....
        /*02a4*/ 	.word	0x000048a0
        /*02a8*/ 	.word	0x00000002
        /*02ac*/ 	.word	0x00000000
        /*02b0*/ 	.short	0x010a
        /*02b2*/ 	.byte	0x3f
	.zero		1


	//   ....[38]....
        /*02b4*/ 	.word	0x00004950
        /*02b8*/ 	.word	0x00000002
        /*02bc*/ 	.word	0x00000000
        /*02c0*/ 	.short	0x010a
        /*02c2*/ 	.byte	0x3f
	.zero		1


	//   ....[39]....
        /*02c4*/ 	.word	0x00004a00
        /*02c8*/ 	.word	0x00000002
        /*02cc*/ 	.word	0x00000000
        /*02d0*/ 	.short	0x010a
        /*02d2*/ 	.byte	0x3f
	.zero		1


	//   ....[40]....
        /*02d4*/ 	.word	0x00004ab0
        /*02d8*/ 	.word	0x00000002
        /*02dc*/ 	.word	0x00000000
        /*02e0*/ 	.short	0x010a
        /*02e2*/ 	.byte	0x3f
	.zero		1


	//   ....[41]....
        /*02e4*/ 	.word	0x00004b60
        /*02e8*/ 	.word	0x00000002
        /*02ec*/ 	.word	0x00000000
        /*02f0*/ 	.short	0x010a
        /*02f2*/ 	.byte	0x3f
	.zero		1


	//   ....[42]....
        /*02f4*/ 	.word	0x00004c10
        /*02f8*/ 	.word	0x00000002
        /*02fc*/ 	.word	0x00000000
        /*0300*/ 	.short	0x010a
        /*0302*/ 	.byte	0x3f
	.zero		1


	//   ....[43]....
        /*0304*/ 	.word	0x00004cc0
        /*0308*/ 	.word	0x00000002
        /*030c*/ 	.word	0x00000000
        /*0310*/ 	.short	0x010a
        /*0312*/ 	.byte	0x3f
	.zero		1


	//   ....[44]....
        /*0314*/ 	.word	0x00004d70
        /*0318*/ 	.word	0x00000002
        /*031c*/ 	.word	0x00000000
        /*0320*/ 	.short	0x010a
        /*0322*/ 	.byte	0x3f
	.zero		1


	//   ....[45]....
        /*0324*/ 	.word	0x00004e20
        /*0328*/ 	.word	0x00000002
        /*032c*/ 	.word	0x00000000
        /*0330*/ 	.short	0x010a
        /*0332*/ 	.byte	0x3f
	.zero		1


	//   ....[46]....
        /*0334*/ 	.word	0x00004ed0
        /*0338*/ 	.word	0x00000003
        /*033c*/ 	.word	0x00000000
        /*0340*/ 	.short	0x010a
        /*0342*/ 	.byte	0x3f
	.zero		1


	//----- nvinfo : EIATTR_NUM_MBARRIERS
	.align		4
.L_26:
        /*0344*/ 	.byte	0x03, 0x38
        /*0346*/ 	.short	0x001c


	//----- nvinfo : EIATTR_EXIT_INSTR_OFFSETS
	.align		4
        /*0348*/ 	.byte	0x04, 0x1c
        /*034a*/ 	.short	(.L_28 - .L_27)


	//   ....[0]....
.L_27:
        /*034c*/ 	.word	0x00000bb0


	//   ....[1]....
        /*0350*/ 	.word	0x000016f0


	//   ....[2]....
        /*0354*/ 	.word	0x000030d0


	//   ....[3]....
        /*0358*/ 	.word	0x00003100


	//   ....[4]....
        /*035c*/ 	.word	0x00003b50


	//   ....[5]....
        /*0360*/ 	.word	0x00003b80


	//   ....[6]....
        /*0364*/ 	.word	0x00003ba0


	//   ....[7]....
        /*0368*/ 	.word	0x000044f0


	//   ....[8]....
        /*036c*/ 	.word	0x00004f00


	//----- nvinfo : EIATTR_MAX_THREADS
	.align		4
.L_28:
        /*0370*/ 	.byte	0x04, 0x05
        /*0372*/ 	.short	(.L_30 - .L_29)
.L_29:
        /*0374*/ 	.word	0x00000100
        /*0378*/ 	.word	0x00000001
        /*037c*/ 	.word	0x00000001


	//----- nvinfo : EIATTR_CRS_STACK_SIZE
	.align		4
.L_30:
        /*0380*/ 	.byte	0x04, 0x1e
        /*0382*/ 	.short	(.L_32 - .L_31)
.L_31:
        /*0384*/ 	.word	0x00000000


	//----- nvinfo : EIATTR_CBANK_PARAM_SIZE
	.align		4
.L_32:
        /*0388*/ 	.byte	0x03, 0x19
        /*038a*/ 	.short	0x0470


	//----- nvinfo : EIATTR_PARAM_CBANK
	.align		4
        /*038c*/ 	.byte	0x04, 0x0a
        /*038e*/ 	.short	(.L_34 - .L_33)
	.align		4
.L_33:
        /*0390*/ 	.word	index@(.nv.constant0._ZN7cutlass13device_kernelINS_4conv6kernel13ConvUniversalINS1_16ConvProblemShapeILNS1_8OperatorE0ELi3EEENS1_10collective14CollectiveConvINS1_46MainloopSm90TmaGmmaWarpSpecializedImplicitGemmILS5_0ELi14ELi3EN4cute5tupleIJNSA_1CILi2EEENSC_ILi1EEESE_EEENS1_36KernelImplicitTmaWarpSpecializedSm90ELi1EEENSB_IJNSC_ILi64EEESI_NSB_IJSI_EEEEEENS_6half_tESL_NSA_8TiledMMAINSA_8MMA_AtomIJNSA_4SM904GMMA25MMA_64x64x16_F32F16F16_SSILNSP_5MajorE0ELSR_0ELNSP_7ScaleInE1ELSS_1EEEEEENSA_6LayoutINSB_IJSE_SE_SE_EEENSB_IJNSC_ILi0EEESX_SX_EEEEENSB_IJNSA_10UnderscoreES10_S10_EEEEENS7_6detail26Sm90ImplicitGemmTileTraitsINSA_20SM90_TMA_LOAD_IM2COLENSA_14ComposedLayoutINSA_7SwizzleILi3ELi4ELi3EEENSA_18smem_ptr_flag_bitsILi16EEENSV_INSB_IJNSB_IJNSC_ILi8EEES1B_EEENSB_IJSI_SE_EEENSB_IJSE_NSC_ILi14EEEEEEEEENSB_IJNSB_IJSI_NSC_ILi512EEEEEENSB_IJSE_SX_EEENSB_IJSX_NSC_ILi4096EEEEEEEEEEEEEvEENS14_INSA_23SM90_TMA_LOAD_MULTICASTES1O_vEEEENS_8epilogue10collective6detail29Sm90TmaWarpSpecializedAdapterINS1U_15DefaultEpilogueISL_NSB_IJNSB_IJllllEEESE_SX_EEES1Z_NS1T_6thread17LinearCombinationISL_Li1EffLNS20_9ScaleType4KindE0ELNS_15FloatRoundStyleE2ESL_EENS_4gemm15EpilogueDefaultEEEEEvvEEEEvNT_6ParamsE)
        /*0394*/ 	.short	0x0210
        /*0396*/ 	.short	0x0470


	//----- nvinfo : EIATTR_SW_WAR
	.align		4
.L_34:
        /*0398*/ 	.byte	0x04, 0x36
        /*039a*/ 	.short	(.L_36 - .L_35)
.L_35:
        /*039c*/ 	.word	0x00000008
.L_36:


//--------------------- .nv.callgraph             --------------------------
	.section	.nv.callgraph,"",@"SHT_CUDA_CALLGRAPH"
	.align	4
	.sectionentsize	8
	.align		4
        /*0000*/ 	.word	0x00000000
	.align		4
        /*0004*/ 	.word	0xffffffff
	.align		4
        /*0008*/ 	.word	0x00000000
	.align		4
        /*000c*/ 	.word	0xfffffffe
	.align		4
        /*0010*/ 	.word	0x00000000
	.align		4
        /*0014*/ 	.word	0xfffffffd
	.align		4
        /*0018*/ 	.word	0x00000000
	.align		4
        /*001c*/ 	.word	0xfffffffc


//--------------------- .nv.constant4             --------------------------
	.section	.nv.constant4,"a",@progbits
	.align	8
	.align		8
.nv.constant4:
        /*0000*/ 	.dword	_ZN39_INTERNAL_67ea2582_4_k_cu_3ee19dd1_30864cuda3std3__45__cpo5beginE
	.align		8
        /*0008*/ 	.dword	_ZN39_INTERNAL_67ea2582_4_k_cu_3ee19dd1_30864cuda3std3__45__cpo3endE
	.align		8
        /*0010*/ 	.dword	_ZN39_INTERNAL_67ea2582_4_k_cu_3ee19dd1_30864cuda3std3__45__cpo6cbeginE
	.align		8
        /*0018*/ 	.dword	_ZN39_INTERNAL_67ea2582_4_k_cu_3ee19dd1_30864cuda3std3__45__cpo4cendE
	.align		8
        /*0020*/ 	.dword	_ZN39_INTERNAL_67ea2582_4_k_cu_3ee19dd1_30864cuda3std3__441_GLOBAL__N__67ea2582_4_k_cu_3ee19dd1_30866ignoreE
	.align		8
        /*0028*/ 	.dword	_ZN39_INTERNAL_67ea2582_4_k_cu_3ee19dd1_30864cuda3std3__419piecewise_constructE
	.align		8
        /*0030*/ 	.dword	_ZN39_INTERNAL_67ea2582_4_k_cu_3ee19dd1_30864cuda3std3__48in_placeE
	.align		8
        /*0038*/ 	.dword	_ZN39_INTERNAL_67ea2582_4_k_cu_3ee19dd1_30864cuda3std6ranges3__45__cpo4swapE
	.align		8
        /*0040*/ 	.dword	_ZN39_INTERNAL_67ea2582_4_k_cu_3ee19dd1_30864cuda3std6ranges3__45__cpo9iter_moveE
	.align		8
        /*0048*/ 	.dword	_ZN39_INTERNAL_67ea2582_4_k_cu_3ee19dd1_30864cute7productE
	.align		8
        /*0050*/ 	.dword	_ZN39_INTERNAL_67ea2582_4_k_cu_3ee19dd1_30864cute1_E


//--------------------- .text._ZN7cutlass13device_kernelINS_4conv6kernel13ConvUniversalINS1_16ConvProblemShapeILNS1_8OperatorE0ELi3EEENS1_10collective14CollectiveConvINS1_46MainloopSm90TmaGmmaWarpSpecializedImplicitGemmILS5_0ELi14ELi3EN4cute5tupleIJNSA_1CILi2EEENSC_ILi1EEESE_EEENS1_36KernelImplicitTmaWarpSpecializedSm90ELi1EEENSB_IJNSC_ILi64EEESI_NSB_IJSI_EEEEEENS_6half_tESL_NSA_8TiledMMAINSA_8MMA_AtomIJNSA_4SM904GMMA25MMA_64x64x16_F32F16F16_SSILNSP_5MajorE0ELSR_0ELNSP_7ScaleInE1ELSS_1EEEEEENSA_6LayoutINSB_IJSE_SE_SE_EEENSB_IJNSC_ILi0EEESX_SX_EEEEENSB_IJNSA_10UnderscoreES10_S10_EEEEENS7_6detail26Sm90ImplicitGemmTileTraitsINSA_20SM90_TMA_LOAD_IM2COLENSA_14ComposedLayoutINSA_7SwizzleILi3ELi4ELi3EEENSA_18smem_ptr_flag_bitsILi16EEENSV_INSB_IJNSB_IJNSC_ILi8EEES1B_EEENSB_IJSI_SE_EEENSB_IJSE_NSC_ILi14EEEEEEEEENSB_IJNSB_IJSI_NSC_ILi512EEEEEENSB_IJSE_SX_EEENSB_IJSX_NSC_ILi4096EEEEEEEEEEEEEvEENS14_INSA_23SM90_TMA_LOAD_MULTICASTES1O_vEEEENS_8epilogue10collective6detail29Sm90TmaWarpSpecializedAdapterINS1U_15DefaultEpilogueISL_NSB_IJNSB_IJllllEEESE_SX_EEES1Z_NS1T_6thread17LinearCombinationISL_Li1EffLNS20_9ScaleType4KindE0ELNS_15FloatRoundStyleE2ESL_EENS_4gemm15EpilogueDefaultEEEEEvvEEEEvNT_6ParamsE --------------------------
	.section	.text._ZN7cutlass13device_kernelINS_4conv6kernel13ConvUniversalINS1_16ConvProblemShapeILNS1_8OperatorE0ELi3EEENS1_10collective14CollectiveConvINS1_46MainloopSm90TmaGmmaWarpSpecializedImplicitGemmILS5_0ELi14ELi3EN4cute5tupleIJNSA_1CILi2EEENSC_ILi1EEESE_EEENS1_36KernelImplicitTmaWarpSpecializedSm90ELi1EEENSB_IJNSC_ILi64EEESI_NSB_IJSI_EEEEEENS_6half_tESL_NSA_8TiledMMAINSA_8MMA_AtomIJNSA_4SM904GMMA25MMA_64x64x16_F32F16F16_SSILNSP_5MajorE0ELSR_0ELNSP_7ScaleInE1ELSS_1EEEEEENSA_6LayoutINSB_IJSE_SE_SE_EEENSB_IJNSC_ILi0EEESX_SX_EEEEENSB_IJNSA_10UnderscoreES10_S10_EEEEENS7_6detail26Sm90ImplicitGemmTileTraitsINSA_20SM90_TMA_LOAD_IM2COLENSA_14ComposedLayoutINSA_7SwizzleILi3ELi4ELi3EEENSA_18smem_ptr_flag_bitsILi16EEENSV_INSB_IJNSB_IJNSC_ILi8EEES1B_EEENSB_IJSI_SE_EEENSB_IJSE_NSC_ILi14EEEEEEEEENSB_IJNSB_IJSI_NSC_ILi512EEEEEENSB_IJSE_SX_EEENSB_IJSX_NSC_ILi4096EEEEEEEEEEEEEvEENS14_INSA_23SM90_TMA_LOAD_MULTICASTES1O_vEEEENS_8epilogue10collective6detail29Sm90TmaWarpSpecializedAdapterINS1U_15DefaultEpilogueISL_NSB_IJNSB_IJllllEEESE_SX_EEES1Z_NS1T_6thread17LinearCombinationISL_Li1EffLNS20_9ScaleType4KindE0ELNS_15FloatRoundStyleE2ESL_EENS_4gemm15EpilogueDefaultEEEEEvvEEEEvNT_6ParamsE,"ax",@progbits
	.align	128
.text._ZN7cutlass13device_kernelINS_4conv6kernel13ConvUniversalINS1_16ConvProblemShapeILNS1_8OperatorE0ELi3EEENS1_10collective14CollectiveConvINS1_46MainloopSm90TmaGmmaWarpSpecializedImplicitGemmILS5_0ELi14ELi3EN4cute5tupleIJNSA_1CILi2EEENSC_ILi1EEESE_EEENS1_36KernelImplicitTmaWarpSpecializedSm90ELi1EEENSB_IJNSC_ILi64EEESI_NSB_IJSI_EEEEEENS_6half_tESL_NSA_8TiledMMAINSA_8MMA_AtomIJNSA_4SM904GMMA25MMA_64x64x16_F32F16F16_SSILNSP_5MajorE0ELSR_0ELNSP_7ScaleInE1ELSS_1EEEEEENSA_6LayoutINSB_IJSE_SE_SE_EEENSB_IJNSC_ILi0EEESX_SX_EEEEENSB_IJNSA_10UnderscoreES10_S10_EEEEENS7_6detail26Sm90ImplicitGemmTileTraitsINSA_20SM90_TMA_LOAD_IM2COLENSA_14ComposedLayoutINSA_7SwizzleILi3ELi4ELi3EEENSA_18smem_ptr_flag_bitsILi16EEENSV_INSB_IJNSB_IJNSC_ILi8EEES1B_EEENSB_IJSI_SE_EEENSB_IJSE_NSC_ILi14EEEEEEEEENSB_IJNSB_IJSI_NSC_ILi512EEEEEENSB_IJSE_SX_EEENSB_IJSX_NSC_ILi4096EEEEEEEEEEEEEvEENS14_INSA_23SM90_TMA_LOAD_MULTICASTES1O_vEEEENS_8epilogue10collective6detail29Sm90TmaWarpSpecializedAdapterINS1U_15DefaultEpilogueISL_NSB_IJNSB_IJllllEEESE_SX_EEES1Z_NS1T_6thread17LinearCombinationISL_Li1EffLNS20_9ScaleType4KindE0ELNS_15FloatRoundStyleE2ESL_EENS_4gemm15EpilogueDefaultEEEEEvvEEEEvNT_6ParamsE:
        .type           _ZN7cutlass13device_kernelINS_4conv6kernel13ConvUniversalINS1_16ConvProblemShapeILNS1_8OperatorE0ELi3EEENS1_10collective14CollectiveConvINS1_46MainloopSm90TmaGmmaWarpSpecializedImplicitGemmILS5_0ELi14ELi3EN4cute5tupleIJNSA_1CILi2EEENSC_ILi1EEESE_EEENS1_36KernelImplicitTmaWarpSpecializedSm90ELi1EEENSB_IJNSC_ILi64EEESI_NSB_IJSI_EEEEEENS_6half_tESL_NSA_8TiledMMAINSA_8MMA_AtomIJNSA_4SM904GMMA25MMA_64x64x16_F32F16F16_SSILNSP_5MajorE0ELSR_0ELNSP_7ScaleInE1ELSS_1EEEEEENSA_6LayoutINSB_IJSE_SE_SE_EEENSB_IJNSC_ILi0EEESX_SX_EEEEENSB_IJNSA_10UnderscoreES10_S10_EEEEENS7_6detail26Sm90ImplicitGemmTileTraitsINSA_20SM90_TMA_LOAD_IM2COLENSA_14ComposedLayoutINSA_7SwizzleILi3ELi4ELi3EEENSA_18smem_ptr_flag_bitsILi16EEENSV_INSB_IJNSB_IJNSC_ILi8EEES1B_EEENSB_IJSI_SE_EEENSB_IJSE_NSC_ILi14EEEEEEEEENSB_IJNSB_IJSI_NSC_ILi512EEEEEENSB_IJSE_SX_EEENSB_IJSX_NSC_ILi4096EEEEEEEEEEEEEvEENS14_INSA_23SM90_TMA_LOAD_MULTICASTES1O_vEEEENS_8epilogue10collective6detail29Sm90TmaWarpSpecializedAdapterINS1U_15DefaultEpilogueISL_NSB_IJNSB_IJllllEEESE_SX_EEES1Z_NS1T_6thread17LinearCombinationISL_Li1EffLNS20_9ScaleType4KindE0ELNS_15FloatRoundStyleE2ESL_EENS_4gemm15EpilogueDefaultEEEEEvvEEEEvNT_6ParamsE,@function
        .size           _ZN7cutlass13device_kernelINS_4conv6kernel13ConvUniversalINS1_16ConvProblemShapeILNS1_8OperatorE0ELi3EEENS1_10collective14CollectiveConvINS1_46MainloopSm90TmaGmmaWarpSpecializedImplicitGemmILS5_0ELi14ELi3EN4cute5tupleIJNSA_1CILi2EEENSC_ILi1EEESE_EEENS1_36KernelImplicitTmaWarpSpecializedSm90ELi1EEENSB_IJNSC_ILi64EEESI_NSB_IJSI_EEEEEENS_6half_tESL_NSA_8TiledMMAINSA_8MMA_AtomIJNSA_4SM904GMMA25MMA_64x64x16_F32F16F16_SSILNSP_5MajorE0ELSR_0ELNSP_7ScaleInE1ELSS_1EEEEEENSA_6LayoutINSB_IJSE_SE_SE_EEENSB_IJNSC_ILi0EEESX_SX_EEEEENSB_IJNSA_10UnderscoreES10_S10_EEEEENS7_6detail26Sm90ImplicitGemmTileTraitsINSA_20SM90_TMA_LOAD_IM2COLENSA_14ComposedLayoutINSA_7SwizzleILi3ELi4ELi3EEENSA_18smem_ptr_flag_bitsILi16EEENSV_INSB_IJNSB_IJNSC_ILi8EEES1B_EEENSB_IJSI_SE_EEENSB_IJSE_NSC_ILi14EEEEEEEEENSB_IJNSB_IJSI_NSC_ILi512EEEEEENSB_IJSE_SX_EEENSB_IJSX_NSC_ILi4096EEEEEEEEEEEEEvEENS14_INSA_23SM90_TMA_LOAD_MULTICASTES1O_vEEEENS_8epilogue10collective6detail29Sm90TmaWarpSpecializedAdapterINS1U_15DefaultEpilogueISL_NSB_IJNSB_IJllllEEESE_SX_EEES1Z_NS1T_6thread17LinearCombinationISL_Li1EffLNS20_9ScaleType4KindE0ELNS_15FloatRoundStyleE2ESL_EENS_4gemm15EpilogueDefaultEEEEEvvEEEEvNT_6ParamsE,(.L_x_112 - _ZN7cutlass13device_kernelINS_4conv6kernel13ConvUniversalINS1_16ConvProblemShapeILNS1_8OperatorE0ELi3EEENS1_10collective14CollectiveConvINS1_46MainloopSm90TmaGmmaWarpSpecializedImplicitGemmILS5_0ELi14ELi3EN4cute5tupleIJNSA_1CILi2EEENSC_ILi1EEESE_EEENS1_36KernelImplicitTmaWarpSpecializedSm90ELi1EEENSB_IJNSC_ILi64EEESI_NSB_IJSI_EEEEEENS_6half_tESL_NSA_8TiledMMAINSA_8MMA_AtomIJNSA_4SM904GMMA25MMA_64x64x16_F32F16F16_SSILNSP_5MajorE0ELSR_0ELNSP_7ScaleInE1ELSS_1EEEEEENSA_6LayoutINSB_IJSE_SE_SE_EEENSB_IJNSC_ILi0EEESX_SX_EEEEENSB_IJNSA_10UnderscoreES10_S10_EEEEENS7_6detail26Sm90ImplicitGemmTileTraitsINSA_20SM90_TMA_LOAD_IM2COLENSA_14ComposedLayoutINSA_7SwizzleILi3ELi4ELi3EEENSA_18smem_ptr_flag_bitsILi16EEENSV_INSB_IJNSB_IJNSC_ILi8EEES1B_EEENSB_IJSI_SE_EEENSB_IJSE_NSC_ILi14EEEEEEEEENSB_IJNSB_IJSI_NSC_ILi512EEEEEENSB_IJSE_SX_EEENSB_IJSX_NSC_ILi4096EEEEEEEEEEEEEvEENS14_INSA_23SM90_TMA_LOAD_MULTICASTES1O_vEEEENS_8epilogue10collective6detail29Sm90TmaWarpSpecializedAdapterINS1U_15DefaultEpilogueISL_NSB_IJNSB_IJllllEEESE_SX_EEES1Z_NS1T_6thread17LinearCombinationISL_Li1EffLNS20_9ScaleType4KindE0ELNS_15FloatRoundStyleE2ESL_EENS_4gemm15EpilogueDefaultEEEEEvvEEEEvNT_6ParamsE)
        .other          _ZN7cutlass13device_kernelINS_4conv6kernel13ConvUniversalINS1_16ConvProblemShapeILNS1_8OperatorE0ELi3EEENS1_10collective14CollectiveConvINS1_46MainloopSm90TmaGmmaWarpSpecializedImplicitGemmILS5_0ELi14ELi3EN4cute5tupleIJNSA_1CILi2EEENSC_ILi1EEESE_EEENS1_36KernelImplicitTmaWarpSpecializedSm90ELi1EEENSB_IJNSC_ILi64EEESI_NSB_IJSI_EEEEEENS_6half_tESL_NSA_8TiledMMAINSA_8MMA_AtomIJNSA_4SM904GMMA25MMA_64x64x16_F32F16F16_SSILNSP_5MajorE0ELSR_0ELNSP_7ScaleInE1ELSS_1EEEEEENSA_6LayoutINSB_IJSE_SE_SE_EEENSB_IJNSC_ILi0EEESX_SX_EEEEENSB_IJNSA_10UnderscoreES10_S10_EEEEENS7_6detail26Sm90ImplicitGemmTileTraitsINSA_20SM90_TMA_LOAD_IM2COLENSA_14ComposedLayoutINSA_7SwizzleILi3ELi4ELi3EEENSA_18smem_ptr_flag_bitsILi16EEENSV_INSB_IJNSB_IJNSC_ILi8EEES1B_EEENSB_IJSI_SE_EEENSB_IJSE_NSC_ILi14EEEEEEEEENSB_IJNSB_IJSI_NSC_ILi512EEEEEENSB_IJSE_SX_EEENSB_IJSX_NSC_ILi4096EEEEEEEEEEEEEvEENS14_INSA_23SM90_TMA_LOAD_MULTICASTES1O_vEEEENS_8epilogue10collective6detail29Sm90TmaWarpSpecializedAdapterINS1U_15DefaultEpilogueISL_NSB_IJNSB_IJllllEEESE_SX_EEES1Z_NS1T_6thread17LinearCombinationISL_Li1EffLNS20_9ScaleType4KindE0ELNS_15FloatRoundStyleE2ESL_EENS_4gemm15EpilogueDefaultEEEEEvvEEEEvNT_6ParamsE,@"STO_CUDA_ENTRY STV_DEFAULT"
_ZN7cutlass13device_kernelINS_4conv6kernel13ConvUniversalINS1_16ConvProblemShapeILNS1_8OperatorE0ELi3EEENS1_10collective14CollectiveConvINS1_46MainloopSm90TmaGmmaWarpSpecializedImplicitGemmILS5_0ELi14ELi3EN4cute5tupleIJNSA_1CILi2EEENSC_ILi1EEESE_EEENS1_36KernelImplicitTmaWarpSpecializedSm90ELi1EEENSB_IJNSC_ILi64EEESI_NSB_IJSI_EEEEEENS_6half_tESL_NSA_8TiledMMAINSA_8MMA_AtomIJNSA_4SM904GMMA25MMA_64x64x16_F32F16F16_SSILNSP_5MajorE0ELSR_0ELNSP_7ScaleInE1ELSS_1EEEEEENSA_6LayoutINSB_IJSE_SE_SE_EEENSB_IJNSC_ILi0EEESX_SX_EEEEENSB_IJNSA_10UnderscoreES10_S10_EEEEENS7_6detail26Sm90ImplicitGemmTileTraitsINSA_20SM90_TMA_LOAD_IM2COLENSA_14ComposedLayoutINSA_7SwizzleILi3ELi4ELi3EEENSA_18smem_ptr_flag_bitsILi16EEENSV_INSB_IJNSB_IJNSC_ILi8EEES1B_EEENSB_IJSI_SE_EEENSB_IJSE_NSC_ILi14EEEEEEEEENSB_IJNSB_IJSI_NSC_ILi512EEEEEENSB_IJSE_SX_EEENSB_IJSX_NSC_ILi4096EEEEEEEEEEEEEvEENS14_INSA_23SM90_TMA_LOAD_MULTICASTES1O_vEEEENS_8epilogue10collective6detail29Sm90TmaWarpSpecializedAdapterINS1U_15DefaultEpilogueISL_NSB_IJNSB_IJllllEEESE_SX_EEES1Z_NS1T_6thread17LinearCombinationISL_Li1EffLNS20_9ScaleType4KindE0ELNS_15FloatRoundStyleE2ESL_EENS_4gemm15EpilogueDefaultEEEEEvvEEEEvNT_6ParamsE:
[----:B------:R-:W-:Y:S01]  /*0000*/  LDC R1, c[0x0][0x28] ;  /* 0x00000a00ff017b82 */ /* 0x000fe20000000800 */
[----:B------:R-:W0:Y:S01]  /*0010*/  S2R R8, SR_TID.X ;  /* 0x0000000000087919 */ /* 0x000e220000002100 */
[----:B------:R-:W-:Y:S01]  /*0020*/  ELECT P0, URZ, PT ;  /* 0x00000000003f782f */ /* 0x000fe20003800000 */
[----:B------:R-:W-:Y:S01]  /*0030*/  BSSY B0, `(.L_x_0) ;  /* 0x0000010000007945 */ /* 0x000fe20003800000 */
[----:B------:R-:W1:Y:S01]  /*0040*/  S2R R7, SR_CTAID.X ;  /* 0x0000000000077919 */ /* 0x000e620000002500 */
[--C-:B0-----:R-:W-:Y:S02]  /*0050*/  SHF.R.U32.HI R0, RZ, 0x5, R8.reuse ;  /* 0x00000005ff007819 */ /* 0x101fe40000011608 */
[----:B------:R-:W-:-:S03]  /*0060*/  SHF.R.U32.HI R11, RZ, 0x7, R8 ;  /* 0x00000007ff0b7819 */ /* 0x000fc60000011608 */
[----:B------:R-:W0:Y:S04]  /*0070*/  SHFL.IDX PT, R2, R0, RZ, 0x1f ;  /* 0x00001fff00027589 */ /* 0x000e2800000e0000 */
[----:B------:R-:W2:Y:S01]  /*0080*/  SHFL.IDX PT, R11, R11, RZ, 0x1f ;  /* 0x00001fff0b0b7589 */ /* 0x000ea200000e0000 */
[----:B0-----:R-:W-:-:S13]  /*0090*/  ISETP.NE.OR P0, PT, R2, RZ, !P0 ;  /* 0x000000ff0200720c */ /* 0x001fda0004705670 */
[----:B-12---:R-:W-:Y:S05]  /*00a0*/  @P0 BRA `(.L_x_1) ;  /* 0x0000000000200947 */ /* 0x006fea0003800000 */
[----:B------:R-:W-:Y:S02]  /*00b0*/  ULDC.64 UR4, c[0x0][0x198] ;  /* 0x0000660000047ab9 */ /* 0x000fe40000000a00 */
[----:B------:R-:W-:Y:S02]  /*00c0*/  UIADD3 UR6, UP0, UR4, 0xf0, URZ ;  /* 0x000000f004067890 */ /* 0x000fe4000ff1e03f */
[----:B------:R-:W-:Y:S02]  /*00d0*/  UIADD3 UR4, UP1, UR4, 0x270, URZ ;  /* 0x0000027004047890 */ /* 0x000fe4000ff3e03f */
[----:B------:R-:W-:Y:S02]  /*00e0*/  UIADD3.X UR7, URZ, UR5, URZ, UP0, !UPT ;  /* 0x000000053f077290 */ /* 0x000fe400087fe43f */
[----:B------:R-:W-:-:S07]  /*00f0*/  UIADD3.X UR5, URZ, UR5, URZ, UP1, !UPT ;  /* 0x000000053f057290 */ /* 0x000fce0008ffe43f */
[----:B------:R0:W-:Y:S02]  /*0100*/  UTMACCTL.PF [UR6] ;  /* 0x00000000060079b9 */ /* 0x0001e40008040000 */
[----:B------:R0:W-:Y:S02]  /*0110*/  UTMACCTL.PF [UR4] ;  /* 0x00000000040079b9 */ /* 0x0001e40008040000 */
[----:B0-----:R-:W-:Y:S01]  /*0120*/  NOP ;  /* 0x0000000000007918 */ /* 0x001fe20000000000 */
.L_x_1:
[----:B------:R-:W-:Y:S05]  /*0130*/  BSYNC B0 ;  /* 0x0000000000007941 */ /* 0x000fea0003800000 */
.L_x_0:
[----:B------:R-:W0:Y:S01]  /*0140*/  SHFL.IDX PT, R0, R0, RZ, 0x1f ;  /* 0x00001fff00007589 */ /* 0x000e2200000e0000 */
[----:B------:R-:W-:Y:S02]  /*0150*/  SHF.R.S32.HI R3, RZ, 0x1f, R8 ;  /* 0x0000001fff037819 */ /* 0x000fe40000011408 */
[----:B------:R-:W-:Y:S01]  /*0160*/  I2FP.F32.U32 R6, R7 ;  /* 0x0000000700067245 */ /* 0x000fe20000201000 */
[----:B------:R-:W1:Y:S01]  /*0170*/  S2R R10, SR_CTAID.Y ;  /* 0x00000000000a7919 */ /* 0x000e620000002600 */
[----:B------:R-:W-:-:S04]  /*0180*/  LEA.HI R3, R3, R8, RZ, 0x7 ;  /* 0x0000000803037211 */ /* 0x000fc800078f38ff */
[----:B------:R-:W-:-:S05]  /*0190*/  LOP3.LUT R3, R3, 0xffffff80, RZ, 0xc0, !PT ;  /* 0xffffff8003037812 */ /* 0x000fca00078ec0ff */
[----:B------:R-:W-:-:S05]  /*01a0*/  IMAD.IADD R9, R8, 0x1, -R3 ;  /* 0x0000000108097824 */ /* 0x000fca00078e0a03 */
[----:B------:R-:W-:-:S04]  /*01b0*/  SHF.R.S32.HI R4, RZ, 0x1f, R9 ;  /* 0x0000001fff047819 */ /* 0x000fc80000011409 */
[----:B------:R-:W-:Y:S02]  /*01c0*/  LEA.HI R4, R4, R9, RZ, 0x3 ;  /* 0x0000000904047211 */ /* 0x000fe400078f18ff */
[----:B0-----:R-:W-:Y:S02]  /*01d0*/  ISETP.NE.AND P0, PT, R0, RZ, PT ;  /* 0x000000ff0000720c */ /* 0x001fe40003f05270 */
[--C-:B------:R-:W-:Y:S02]  /*01e0*/  SHF.R.S32.HI R3, RZ, 0x3, R4.reuse ;  /* 0x00000003ff037819 */ /* 0x100fe40000011404 */
[----:B------:R-:W-:Y:S02]  /*01f0*/  SHF.R.S32.HI R4, RZ, 0x1f, R4 ;  /* 0x0000001fff047819 */ /* 0x000fe40000011404 */
[----:B------:R-:W-:-:S07]  /*0200*/  SHF.R.S32.HI R5, RZ, 0x1f, R0 ;  /* 0x0000001fff057819 */ /* 0x000fce0000011400 */
[----:B-1----:R-:W-:Y:S05]  /*0210*/  @P0 BRA `(.L_x_2) ;  /* 0x0000000000b40947 */ /* 0x002fea0003800000 */
[----:B------:R-:W-:Y:S01]  /*0220*/  ELECT P0, URZ, PT ;  /* 0x00000000003f782f */ /* 0x000fe20003800000 */
[----:B------:R-:W-:-:S12]  /*0230*/  BSSY B0, `(.L_x_2) ;  /* 0x000002b000007945 */ /* 0x000fd80003800000 */
[----:B------:R-:W-:Y:S05]  /*0240*/  @!P0 BRA `(.L_x_3) ;  /* 0x0000000000a48947 */ /* 0x000fea0003800000 */
[----:B------:R-:W0:Y:S01]  /*0250*/  S2UR UR8, SR_CgaCtaId ;  /* 0x00000000000879c3 */ /* 0x000e220000008800 */
[----:B------:R-:W-:Y:S01]  /*0260*/  UMOV UR4, 0x400 ;  /* 0x0000040000047882 */ /* 0x000fe20000000000 */
[----:B------:R-:W-:Y:S01]  /*0270*/  UMOV UR5, 0x1 ;  /* 0x0000000100057882 */ /* 0x000fe20000000000 */
[----:B------:R-:W-:Y:S02]  /*0280*/  UMOV UR6, 0x2 ;  /* 0x0000000200067882 */ /* 0x000fe40000000000 */
[----:B------:R-:W-:-:S04]  /*0290*/  UIADD3 UR6, -UR6, 0x100000, URZ ;  /* 0x0010000006067890 */ /* 0x000fc8000fffe13f */
[----:B------:R-:W-:Y:S02]  /*02a0*/  USHF.L.U32 UR7, UR6, 0xb, URZ ;  /* 0x0000000b06077899 */ /* 0x000fe4000800063f */
[----:B------:R-:W-:Y:S02]  /*02b0*/  USHF.L.U32 UR6, UR6, 0x1, URZ ;  /* 0x0000000106067899 */ /* 0x000fe4000800063f */
[----:B0-----:R-:W-:Y:S02]  /*02c0*/  ULEA UR8, UR8, UR4, 0x18 ;  /* 0x0000000408087291 */ /* 0x001fe4000f8ec03f */
[----:B------:R-:W-:-:S04]  /*02d0*/  UIADD3 UR4, -UR5, 0x100000, URZ ;  /* 0x0010000005047890 */ /* 0x000fc8000fffe13f */
[----:B------:R-:W-:Y:S02]  /*02e0*/  USHF.L.U32 UR5, UR4, 0xb, URZ ;  /* 0x0000000b04057899 */ /* 0x000fe4000800063f */
[----:B------:R-:W-:Y:S01]  /*02f0*/  USHF.L.U32 UR4, UR4, 0x1, URZ ;  /* 0x0000000104047899 */ /* 0x000fe2000800063f */
[----:B------:R-:W0:Y:S11]  /*0300*/  FENCE.VIEW.ASYNC.S ;  /* 0x00000000000073c6 */ /* 0x000e360000000000 */
[----:B0-----:R0:W1:Y:S01]  /*0310*/  SYNCS.EXCH.64 URZ, [UR8+0x38000], UR4 ;  /* 0x03800004083f75b2 */ /* 0x0010620008000100 */
[----:B------:R0:W2:Y:S01]  /*0320*/  SYNCS.EXCH.64 URZ, [UR8+0x38070], UR6 ;  /* 0x03807006083f75b2 */ /* 0x0000a20008000100 */
[----:B------:R0:W3:Y:S01]  /*0330*/  SYNCS.EXCH.64 URZ, [UR8+0x38008], UR4 ;  /* 0x03800804083f75b2 */ /* 0x0000e20008000100 */
[----:B------:R0:W4:Y:S01]  /*0340*/  SYNCS.EXCH.64 URZ, [UR8+0x38078], UR6 ;  /* 0x03807806083f75b2 */ /* 0x0001220008000100 */
[----:B------:R0:W0:Y:S01]  /*0350*/  SYNCS.EXCH.64 URZ, [UR8+0x38010], UR4 ;  /* 0x03801004083f75b2 */ /* 0x0000220008000100 */
        /* <DEDUP_REMOVED lines=23> */
[----:B-1234-:R-:W-:Y:S01]  /*04d0*/  NOP ;  /* 0x0000000000007918 */ /* 0x01efe20000000000 */
.L_x_3:
[----:B0-----:R-:W-:Y:S05]  /*04e0*/  BSYNC B0 ;  /* 0x0000000000007941 */ /* 0x001fea0003800000 */
.L_x_2:
[----:B------:R-:W-:Y:S01]  /*04f0*/  ULDC UR4, c[0x0][0x150] ;  /* 0x0000540000047ab9 */ /* 0x000fe20000000800 */
[----:B------:R-:W-:Y:S01]  /*0500*/  LEA.HI R4, R4, R3, RZ, 0x2 ;  /* 0x0000000304047211 */ /* 0x000fe200078f10ff */
[----:B------:R-:W-:Y:S01]  /*0510*/  FMUL R6, R6, UR4 ;  /* 0x0000000406067c20 */ /* 0x000fe20008400000 */
[----:B------:R-:W-:Y:S01]  /*0520*/  LEA.HI R5, R5, R0, RZ, 0x2 ;  /* 0x0000000005057211 */ /* 0x000fe200078f10ff */
[----:B------:R-:W-:Y:S01]  /*0530*/  ULDC UR4, c[0x0][0x154] ;  /* 0x0000550000047ab9 */ /* 0x000fe20000000800 */
[----:B------:R-:W-:Y:S01]  /*0540*/  LOP3.LUT R4, R4, 0xfffffffc, RZ, 0xc0, !PT ;  /* 0xfffffffc04047812 */ /* 0x000fe200078ec0ff */
[----:B------:R-:W0:Y:S01]  /*0550*/  LDC R12, c[0x0][0x140] ;  /* 0x00005000ff0c7b82 */ /* 0x000e220000000800 */
[----:B------:R-:W-:Y:S01]  /*0560*/  LOP3.LUT R5, R5, 0x3ffffffc, RZ, 0xc0, !PT ;  /* 0x3ffffffc05057812 */ /* 0x000fe200078ec0ff */
[----:B------:R-:W1:Y:S01]  /*0570*/  F2I.U32.TRUNC.NTZ R6, R6 ;  /* 0x0000000600067305 */ /* 0x000e62000020f000 */
[----:B------:R-:W-:Y:S01]  /*0580*/  LOP3.LUT P0, RZ, R9, 0x7, RZ, 0xc0, !PT ;  /* 0x0000000709ff7812 */ /* 0x000fe2000780c0ff */
[----:B------:R-:W-:Y:S01]  /*0590*/  IMAD.IADD R4, R3, 0x1, -R4 ;  /* 0x0000000103047824 */ /* 0x000fe200078e0a04 */
[----:B------:R-:W-:Y:S01]  /*05a0*/  I2FP.F32.U32 R3, R10 ;  /* 0x0000000a00037245 */ /* 0x000fe20000201000 */
[----:B------:R-:W-:Y:S01]  /*05b0*/  IMAD.IADD R5, R0, 0x1, -R5 ;  /* 0x0000000100057824 */ /* 0x000fe200078e0a05 */
[----:B------:R-:W-:Y:S01]  /*05c0*/  ISETP.NE.AND P3, PT, R11, 0x1, PT ;  /* 0x000000010b00780c */ /* 0x000fe20003f65270 */
[----:B------:R-:W-:Y:S01]  /*05d0*/  NOP ;  /* 0x0000000000007918 */ /* 0x000fe20000000000 */
[----:B------:R-:W-:Y:S01]  /*05e0*/  NOP ;  /* 0x0000000000007918 */ /* 0x000fe20000000000 */
[----:B------:R-:W-:-:S02]  /*05f0*/  IMAD R5, R5, 0x4, R4 ;  /* 0x0000000405057824 */ /* 0x000fc400078e0204 */
[----:B------:R-:W-:Y:S01]  /*0600*/  FMUL R4, R3, UR4 ;  /* 0x0000000403047c20 */ /* 0x000fe20008400000 */
[----:B------:R-:W-:Y:S02]  /*0610*/  ULDC UR4, c[0x0][0x144] ;  /* 0x0000510000047ab9 */ /* 0x000fe40000000800 */
[----:B------:R-:W-:Y:S01]  /*0620*/  LEA.HI R0, R5, R5, RZ, 0x1 ;  /* 0x0000000505007211 */ /* 0x000fe200078f08ff */
[----:B-1----:R-:W-:Y:S02]  /*0630*/  IMAD.MOV R14, RZ, RZ, -R6 ;  /* 0x000000ffff0e7224 */ /* 0x002fe400078e0a06 */
[----:B------:R-:W1:Y:S01]  /*0640*/  F2I.U32.TRUNC.NTZ R4, R4 ;  /* 0x0000000400047305 */ /* 0x000e62000020f000 */
[----:B------:R-:W-:Y:S01]  /*0650*/  LOP3.LUT R0, R0, 0xfffffffe, RZ, 0xc0, !PT ;  /* 0xfffffffe00007812 */ /* 0x000fe200078ec0ff */
[----:B------:R-:W-:Y:S01]  /*0660*/  IMAD R3, R14, UR4, R7 ;  /* 0x000000040e037c24 */ /* 0x000fe2000f8e0207 */
[----:B------:R-:W-:-:S03]  /*0670*/  ULDC UR4, c[0x0][0x148] ;  /* 0x0000520000047ab9 */ /* 0x000fc60000000800 */
[----:B------:R-:W-:Y:S01]  /*0680*/  IMAD.IADD R0, R5, 0x1, -R0 ;  /* 0x0000000105007824 */ /* 0x000fe200078e0a00 */
[----:B0-----:R-:W-:-:S04]  /*0690*/  ISETP.EQ.U32.AND P1, PT, R12, 0x1, PT ;  /* 0x000000010c00780c */ /* 0x001fc80003f22070 */
[----:B------:R-:W-:Y:S01]  /*06a0*/  ISETP.NE.AND P4, PT, R0, R3, PT ;  /* 0x000000030000720c */ /* 0x000fe20003f85270 */
[----:B------:R-:W-:Y:S01]  /*06b0*/  IMAD.SHL.U32 R0, R5, 0x4, RZ ;  /* 0x0000000405007824 */ /* 0x000fe200078e00ff */
[----:B------:R-:W-:Y:S01]  /*06c0*/  SHF.R.S32.HI R3, RZ, 0x1f, R2 ;  /* 0x0000001fff037819 */ /* 0x000fe20000011402 */
[----:B-1----:R-:W-:-:S03]  /*06d0*/  IMAD.MOV R13, RZ, RZ, -R4 ;  /* 0x000000ffff0d7224 */ /* 0x002fc600078e0a04 */
[----:B------:R-:W-:Y:S01]  /*06e0*/  LEA.HI R3, R3, R2, RZ, 0x2 ;  /* 0x0000000203037211 */ /* 0x000fe200078f10ff */
[----:B------:R-:W-:Y:S01]  /*06f0*/  IMAD.MOV.U32 R4, RZ, RZ, 0x1 ;  /* 0x00000001ff047424 */ /* 0x000fe200078e00ff */
[----:B------:R-:W-:Y:S01]  /*0700*/  LOP3.LUT R5, R5, 0xc, R0, 0x78, !PT ;  /* 0x0000000c05057812 */ /* 0x000fe200078e7800 */
[----:B------:R-:W-:Y:S01]  /*0710*/  IMAD R13, R13, UR4, R10 ;  /* 0x000000040d0d7c24 */ /* 0x000fe2000f8e020a */
[----:B------:R-:W-:Y:S02]  /*0720*/  LOP3.LUT R3, R3, 0xfffffffc, RZ, 0xc0, !PT ;  /* 0xfffffffc03037812 */ /* 0x000fe400078ec0ff */
[C---:B------:R-:W-:Y:S02]  /*0730*/  ISETP.LT.U32.AND P0, PT, R5.reuse, 0x2, !P0 ;  /* 0x000000020500780c */ /* 0x040fe40004701070 */
[----:B------:R-:W-:Y:S01]  /*0740*/  @P4 LEA.HI R0, R5, R5, RZ, 0x1 ;  /* 0x0000000505004211 */ /* 0x000fe200078f08ff */
[----:B------:R-:W-:-:S03]  /*0750*/  IMAD.IADD R14, R2, 0x1, -R3 ;  /* 0x00000001020e7824 */ /* 0x000fc600078e0a03 */
[----:B------:R-:W-:Y:S02]  /*0760*/  @P4 SHF.R.S32.HI R0, RZ, 0x1, R0 ;  /* 0x00000001ff004819 */ /* 0x000fe40000011400 */
[----:B------:R-:W-:Y:S02]  /*0770*/  LOP3.LUT P2, RZ, R11, R14, RZ, 0xfc, !PT ;  /* 0x0000000e0bff7212 */ /* 0x000fe4000784fcff */
[----:B------:R-:W-:Y:S02]  /*0780*/  @P4 ISETP.NE.AND P5, PT, R0, R13, PT ;  /* 0x0000000d0000420c */ /* 0x000fe40003fa5270 */
[----:B------:R-:W-:Y:S02]  /*0790*/  SEL R3, RZ, 0x1, P2 ;  /* 0x00000001ff037807 */ /* 0x000fe40001000000 */
[----:B------:R-:W-:Y:S02]  /*07a0*/  SEL R13, RZ, 0x1, !P0 ;  /* 0x00000001ff0d7807 */ /* 0x000fe40004000000 */
[----:B------:R-:W-:-:S02]  /*07b0*/  @P4 SEL R4, RZ, 0x1, P5 ;  /* 0x00000001ff044807 */ /* 0x000fc40002800000 */
[----:B------:R-:W-:Y:S02]  /*07c0*/  SEL R3, R3, 0x2, P3 ;  /* 0x0000000203037807 */ /* 0x000fe40001800000 */
[----:B------:R-:W-:Y:S01]  /*07d0*/  LOP3.LUT R4, R4, R13, RZ, 0xc0, !PT ;  /* 0x0000000d04047212 */ /* 0x000fe200078ec0ff */
[----:B------:R-:W-:Y:S06]  /*07e0*/  @!P1 BRA `(.L_x_4) ;  /* 0x0000000000089947 */ /* 0x000fec0003800000 */
[----:B------:R-:W-:Y:S01]  /*07f0*/  UCGABAR_ARV ;  /* 0x00000000000079c7 */ /* 0x000fe20008000000 */
[----:B------:R-:W-:Y:S05]  /*0800*/  BRA `(.L_x_5) ;  /* 0x0000000000047947 */ /* 0x000fea0003800000 */
.L_x_4:
[----:B------:R-:W-:Y:S01]  /*0810*/  NOP ;  /* 0x0000000000007918 */ /* 0x000fe20000000000 */
.L_x_5:
[----:B------:R-:W-:Y:S01]  /*0820*/  ULDC.64 UR4, c[0x0][0x618] ;  /* 0x0001860000047ab9 */ /* 0x000fe20000000a00 */
[----:B------:R-:W-:Y:S01]  /*0830*/  ULDC.64 UR12, c[0x0][0x208] ;  /* 0x00008200000c7ab9 */ /* 0x000fe20000000a00 */
[----:B------:R-:W-:-:S04]  /*0840*/  ISETP.NE.U32.AND P0, PT, RZ, UR4, PT ;  /* 0x00000004ff007c0c */ /* 0x000fc8000bf05070 */
[----:B------:R-:W-:-:S13]  /*0850*/  ISETP.NE.AND.EX P0, PT, RZ, UR5, PT, P0 ;  /* 0x00000005ff007c0c */ /* 0x000fda000bf05300 */
[----:B------:R-:W-:Y:S05]  /*0860*/  @!P0 BRA `(.L_x_6) ;  /* 0x00000000001c8947 */ /* 0x000fea0003800000 */
[----:B------:R-:W0:Y:S02]  /*0870*/  LDC.64 R12, c[0x0][0x618] ;  /* 0x00018600ff0c7b82 */ /* 0x000e240000000a00 */
[----:B0-----:R-:W2:Y:S02]  /*0880*/  LDG.E.64 R12, desc[UR12][R12.64] ;  /* 0x0000000c0c0c7981 */ /* 0x001ea4000c1e1b00 */
[----:B--2---:R-:W-:-:S04]  /*0890*/  ISETP.NE.U32.AND P0, PT, R12, RZ, PT ;  /* 0x000000ff0c00720c */ /* 0x004fc80003f05070 */
[----:B------:R-:W-:-:S13]  /*08a0*/  ISETP.NE.AND.EX P0, PT, R13, RZ, PT, P0 ;  /* 0x000000ff0d00720c */ /* 0x000fda0003f05300 */
[----:B------:R-:W-:Y:S05]  /*08b0*/  @!P0 BRA `(.L_x_6) ;  /* 0x0000000000088947 */ /* 0x000fea0003800000 */
[----:B------:R0:W5:Y:S01]  /*08c0*/  LD.E R0, desc[UR12][R12.64] ;  /* 0x0000000c0c007980 */ /* 0x000162000c101900 */
[----:B------:R-:W-:Y:S05]  /*08d0*/  BRA `(.L_x_7) ;  /* 0x0000000000207947 */ /* 0x000fea0003800000 */
.L_x_6:
[----:B------:R-:W-:Y:S02]  /*08e0*/  ULDC.64 UR4, c[0x0][0x608] ;  /* 0x0001820000047ab9 */ /* 0x000fe40000000a00 */
[----:B------:R-:W-:-:S04]  /*08f0*/  ISETP.NE.U32.AND P0, PT, RZ, UR4, PT ;  /* 0x00000004ff007c0c */ /* 0x000fc8000bf05070 */
[----:B------:R-:W-:-:S13]  /*0900*/  ISETP.NE.AND.EX P0, PT, RZ, UR5, PT, P0 ;  /* 0x00000005ff007c0c */ /* 0x000fda000bf05300 */
[----:B------:R-:W-:Y:S05]  /*0910*/  @!P0 BRA `(.L_x_8) ;  /* 0x00000000000c8947 */ /* 0x000fea0003800000 */
[----:B------:R-:W0:Y:S02]  /*0920*/  LDC.64 R12, c[0x0][0x608] ;  /* 0x00018200ff0c7b82 */ /* 0x000e240000000a00 */
[----:B0-----:R1:W5:Y:S01]  /*0930*/  LDG.E R0, desc[UR12][R12.64] ;  /* 0x0000000c0c007981 */ /* 0x001362000c1e1900 */
[----:B------:R-:W-:Y:S05]  /*0940*/  BRA `(.L_x_7) ;  /* 0x0000000000047947 */ /* 0x000fea0003800000 */
.L_x_8:
[----:B------:R-:W2:Y:S02]  /*0950*/  LDC R0, c[0x0][0x600] ;  /* 0x00018000ff007b82 */ /* 0x000ea40000000800 */
.L_x_7:
[----:B------:R-:W-:Y:S02]  /*0960*/  ULDC.64 UR4, c[0x0][0x620] ;  /* 0x0001880000047ab9 */ /* 0x000fe40000000a00 */
[----:B------:R-:W-:-:S04]  /*0970*/  ISETP.NE.U32.AND P0, PT, RZ, UR4, PT ;  /* 0x00000004ff007c0c */ /* 0x000fc8000bf05070 */
[----:B------:R-:W-:-:S13]  /*0980*/  ISETP.NE.AND.EX P0, PT, RZ, UR5, PT, P0 ;  /* 0x00000005ff007c0c */ /* 0x000fda000bf05300 */
[----:B------:R-:W-:Y:S05]  /*0990*/  @!P0 BRA `(.L_x_9) ;  /* 0x00000000001c8947 */ /* 0x000fea0003800000 */
[----:B01----:R-:W0:Y:S02]  /*09a0*/  LDC.64 R12, c[0x0][0x620] ;  /* 0x00018800ff0c7b82 */ /* 0x003e240000000a00 */
[----:B0-----:R-:W3:Y:S02]  /*09b0*/  LDG.E.64 R12, desc[UR12][R12.64] ;  /* 0x0000000c0c0c7981 */ /* 0x001ee4000c1e1b00 */
[----:B---3--:R-:W-:-:S04]  /*09c0*/  ISETP.NE.U32.AND P0, PT, R12, RZ, PT ;  /* 0x000000ff0c00720c */ /* 0x008fc80003f05070 */
[----:B------:R-:W-:-:S13]  /*09d0*/  ISETP.NE.AND.EX P0, PT, R13, RZ, PT, P0 ;  /* 0x000000ff0d00720c */ /* 0x000fda0003f05300 */
[----:B------:R-:W-:Y:S05]  /*09e0*/  @!P0 BRA `(.L_x_9) ;  /* 0x0000000000088947 */ /* 0x000fea0003800000 */
[----:B------:R0:W5:Y:S01]  /*09f0*/  LD.E R2, desc[UR12][R12.64] ;  /* 0x0000000c0c027980 */ /* 0x000162000c101900 */
[----:B------:R-:W-:Y:S05]  /*0a00*/  BRA `(.L_x_10) ;  /* 0x0000000000207947 */ /* 0x000fea0003800000 */
.L_x_9:
[----:B------:R-:W-:Y:S02]  /*0a10*/  ULDC.64 UR4, c[0x0][0x610] ;  /* 0x0001840000047ab9 */ /* 0x000fe40000000a00 */
[----:B------:R-:W-:-:S04]  /*0a20*/  ISETP.NE.U32.AND P0, PT, RZ, UR4, PT ;  /* 0x00000004ff007c0c */ /* 0x000fc8000bf05070 */
[----:B------:R-:W-:-:S13]  /*0a30*/  ISETP.NE.AND.EX P0, PT, RZ, UR5, PT, P0 ;  /* 0x00000005ff007c0c */ /* 0x000fda000bf05300 */
[----:B------:R-:W-:Y:S05]  /*0a40*/  @!P0 BRA `(.L_x_11) ;  /* 0x00000000000c8947 */ /* 0x000fea0003800000 */
[----:B01----:R-:W0:Y:S02]  /*0a50*/  LDC.64 R12, c[0x0][0x610] ;  /* 0x00018400ff0c7b82 */ /* 0x003e240000000a00 */
[----:B0-----:R1:W5:Y:S01]  /*0a60*/  LDG.E R2, desc[UR12][R12.64] ;  /* 0x0000000c0c027981 */ /* 0x001362000c1e1900 */
[----:B------:R-:W-:Y:S05]  /*0a70*/  BRA `(.L_x_10) ;  /* 0x0000000000047947 */ /* 0x000fea0003800000 */
.L_x_11:
[----:B------:R-:W3:Y:S02]  /*0a80*/  LDC R2, c[0x0][0x604] ;  /* 0x00018100ff027b82 */ /* 0x000ee40000000800 */
.L_x_10:
[----:B------:R-:W4:Y:S01]  /*0a90*/  LDC R6, c[0x0][0x3e8] ;  /* 0x0000fa00ff067b82 */ /* 0x000f220000000800 */
[----:B------:R-:W-:Y:S01]  /*0aa0*/  ULDC UR4, c[0x0][0x3dc] ;  /* 0x0000f70000047ab9 */ /* 0x000fe20000000800 */
[----:B------:R-:W-:Y:S01]  /*0ab0*/  ULDC.64 UR6, c[0x0][0x3e0] ;  /* 0x0000f80000067ab9 */ /* 0x000fe20000000a00 */
[----:B------:R-:W-:Y:S02]  /*0ac0*/  UIADD3 UR4, UR4, 0x3f, URZ ;  /* 0x0000003f04047890 */ /* 0x000fe4000fffe03f */
[----:B------:R-:W-:Y:S02]  /*0ad0*/  UIMAD UR6, UR7, UR6, URZ ;  /* 0x00000006070672a4 */ /* 0x000fe4000f8e023f */
[----:B------:R-:W-:-:S04]  /*0ae0*/  USHF.R.S32.HI UR5, URZ, 0x1f, UR4 ;  /* 0x0000001f3f057899 */ /* 0x000fc80008011404 */
[----:B------:R-:W-:-:S04]  /*0af0*/  ULEA.HI UR5, UR5, UR4, URZ, 0x6 ;  /* 0x0000000405057291 */ /* 0x000fc8000f8f303f */
[----:B------:R-:W-:Y:S01]  /*0b00*/  USHF.R.S32.HI UR15, URZ, 0x6, UR5 ;  /* 0x000000063f0f7899 */ /* 0x000fe20008011405 */
[----:B----4-:R-:W-:-:S05]  /*0b10*/  IMAD R6, R6, UR6, RZ ;  /* 0x0000000606067c24 */ /* 0x010fca000f8e02ff */
[----:B------:R-:W-:Y:S01]  /*0b20*/  IMAD R6, R6, UR15, RZ ;  /* 0x0000000f06067c24 */ /* 0x000fe2000f8e02ff */
[----:B------:R-:W-:Y:S06]  /*0b30*/  @!P1 BRA `(.L_x_12) ;  /* 0x00000000000c9947 */ /* 0x000fec0003800000 */
[----:B------:R-:W-:Y:S01]  /*0b40*/  UCGABAR_WAIT ;  /* 0x0000000000007dc7 */ /* 0x000fe20008000000 */
[----:B------:R-:W-:Y:S01]  /*0b50*/  CCTL.IVALL ;  /* 0x00000000ff00798f */ /* 0x000fe20002000000 */
[----:B------:R-:W-:Y:S05]  /*0b60*/  BRA `(.L_x_13) ;  /* 0x0000000000047947 */ /* 0x000fea0003800000 */
.L_x_12:
[----:B------:R-:W-:Y:S06]  /*0b70*/  BAR.SYNC.DEFER_BLOCKING 0x0 ;  /* 0x0000000000007b1d */ /* 0x000fec0000010000 */
.L_x_13:
[----:B------:R-:W-:-:S13]  /*0b80*/  ISETP.NE.AND P0, PT, R11, RZ, PT ;  /* 0x000000ff0b00720c */ /* 0x000fda0003f05270 */
[----:B------:R-:W-:Y:S05]  /*0b90*/  @!P0 BRA `(.L_x_14) ;  /* 0x0000002c00fc8947 */ /* 0x000fea0003800000 */
[----:B------:R-:W-:-:S13]  /*0ba0*/  ISETP.NE.AND P0, PT, R11, 0x1, PT ;  /* 0x000000010b00780c */ /* 0x000fda0003f05270 */
[----:B------:R-:W-:Y:S05]  /*0bb0*/  @P0 EXIT ;  /* 0x000000000000094d */ /* 0x000fea0003800000 */
[----:B------:R-:W-:Y:S01]  /*0bc0*/  ISETP.GE.AND P0, PT, R6, 0x1, PT ;  /* 0x000000010600780c */ /* 0x000fe20003f06270 */
[----:B------:R-:W-:Y:S01]  /*0bd0*/  UMOV UR4, URZ ;  /* 0x0000003f00047c82 */ /* 0x000fe20008000000 */
[----:B------:R-:W-:Y:S02]  /*0be0*/  CS2R R54, SRZ ;  /* 0x0000000000367805 */ /* 0x000fe4000001ff00 */
[----:B------:R-:W-:Y:S02]  /*0bf0*/  CS2R R24, SRZ ;  /* 0x0000000000187805 */ /* 0x000fe4000001ff00 */
[----:B------:R-:W-:Y:S02]  /*0c00*/  CS2R R26, SRZ ;  /* 0x00000000001a7805 */ /* 0x000fe4000001ff00 */
[----:B------:R-:W-:Y:S02]  /*0c10*/  CS2R R28, SRZ ;  /* 0x00000000001c7805 */ /* 0x000fe4000001ff00 */
[----:B------:R-:W-:-:S02]  /*0c20*/  CS2R R30, SRZ ;  /* 0x00000000001e7805 */ /* 0x000fc4000001ff00 */
[----:B------:R-:W-:Y:S02]  /*0c30*/  CS2R R32, SRZ ;  /* 0x0000000000207805 */ /* 0x000fe4000001ff00 */
        /* <DEDUP_REMOVED lines=9> */
[----:B------:R-:W-:Y:S01]  /*0cd0*/  CS2R R52, SRZ ;  /* 0x0000000000347805 */ /* 0x000fe2000001ff00 */
[----:B------:R-:W-:Y:S06]  /*0ce0*/  @!P0 BRA `(.L_x_15) ;  /* 0x0000000000a88947 */ /* 0x000fec0003800000 */
[----:B------:R-:W-:-:S04]  /*0cf0*/  LOP3.LUT R7, R3, 0x1, RZ, 0xfc, !PT ;  /* 0x0000000103077812 */ /* 0x000fc800078efcff */
[----:B------:R-:W-:-:S13]  /*0d00*/  ISETP.NE.AND P0, PT, R7, 0x3, PT ;  /* 0x000000030700780c */ /* 0x000fda0003f05270 */
[----:B------:R-:W-:Y:S05]  /*0d10*/  @!P0 BRA `(.L_x_16) ;  /* 0x0000000000048947 */ /* 0x000fea0003800000 */
[----:B------:R-:W-:Y:S01]  /*0d20*/  BPT.TRAP 0x1 ;  /* 0x000000040000795c */ /* 0x000fe20000300000 */
.L_x_16:
[----:B------:R-:W4:Y:S01]  /*0d30*/  S2UR UR5, SR_CgaCtaId ;  /* 0x00000000000579c3 */ /* 0x000f220000008800 */
[----:B------:R-:W-:Y:S01]  /*0d40*/  SHF.L.U32 R7, RZ, 0x1f, RZ ;  /* 0x0000001fff077819 */ /* 0x000fe200000006ff */
[----:B------:R-:W-:Y:S02]  /*0d50*/  UMOV UR4, 0x400 ;  /* 0x0000040000047882 */ /* 0x000fe40000000000 */
[----:B----4-:R-:W-:-:S12]  /*0d60*/  ULEA UR4, UR5, UR4, 0x18 ;  /* 0x0000000405047291 */ /* 0x010fd8000f8ec03f */
.L_x_17:
[----:B----4-:R-:W-:-:S04]  /*0d70*/  IMAD.U32 R8, RZ, RZ, UR4 ;  /* 0x00000004ff087e24 */ /* 0x010fc8000f8e00ff */
[----:B------:R4:W0:Y:S03]  /*0d80*/  SYNCS.PHASECHK.TRANS64.TRYWAIT P0, [R8+URZ+0x38000], R7 ;  /* 0x03800007080075a7 */ /* 0x000826000800017f */
[----:B0-----:R-:W-:Y:S05]  /*0d90*/  @!P0 NANOSLEEP.SYNCS 0x989680 ;  /* 0x009896800000895d */ /* 0x001fea0003900000 */
[----:B------:R-:W0:Y:S02]  /*0da0*/  @!P0 SYNCS.PHASECHK.TRANS64 P0, [R8+URZ+0x38000], R7 ;  /* 0x03800007080085a7 */ /* 0x000e24000800007f */
[----:B0-----:R-:W-:Y:S05]  /*0db0*/  @!P0 BRA `(.L_x_17) ;  /* 0xfffffffc00ec8947 */ /* 0x001fea000383ffff */
[----:B------:R-:W-:Y:S01]  /*0dc0*/  UIADD3 UR5, UR4, 0x1c000, URZ ;  /* 0x0001c00004057890 */ /* 0x000fe2000fffe03f */
[----:B------:R-:W-:Y:S01]  /*0dd0*/  WARPGROUP.ARRIVE ;  /* 0x00000000000079c5 */ /* 0x000fe20000000000 */
[----:B------:R-:W-:Y:S02]  /*0de0*/  USHF.R.U32.HI UR4, URZ, 0x4, UR4 ;  /* 0x000000043f047899 */ /* 0x000fe40008011604 */
[----:B------:R-:W-:Y:S02]  /*0df0*/  USHF.R.U32.HI UR5, URZ, 0x4, UR5 ;  /* 0x000000043f057899 */ /* 0x000fe40008011605 */
[----:B------:R-:W-:Y:S02]  /*0e00*/  ULOP3.LUT UR4, UR4, 0x3fff, URZ, 0xc0, !UPT ;  /* 0x00003fff04047892 */ /* 0x000fe4000f8ec03f */
[----:B------:R-:W-:Y:S02]  /*0e10*/  ULOP3.LUT UR5, UR5, 0x3fff, URZ, 0xc0, !UPT ;  /* 0x00003fff05057892 */ /* 0x000fe4000f8ec03f */
[----:B------:R-:W-:-:S02]  /*0e20*/  ULOP3.LUT UR9, UR4, 0x10000, URZ, 0xfc, !UPT ;  /* 0x0001000004097892 */ /* 0x000fc4000f8efc3f */
[----:B------:R-:W-:Y:S01]  /*0e30*/  ULOP3.LUT UR8, UR5, 0x10000, URZ, 0xfc, !UPT ;  /* 0x0001000005087892 */ /* 0x000fe2000f8efc3f */
[----:B------:R-:W-:Y:S02]  /*0e40*/  UMOV UR7, 0x40000040 ;  /* 0x4000004000077882 */ /* 0x000fe40000000000 */
[----:B------:R-:W-:Y:S02]  /*0e50*/  UMOV UR5, 0x40000040 ;  /* 0x4000004000057882 */ /* 0x000fe40000000000 */
[----:B------:R-:W-:Y:S02]  /*0e60*/  UMOV UR4, UR9 ;  /* 0x0000000900047c82 */ /* 0x000fe40008000000 */
[----:B------:R-:W-:Y:S02]  /*0e70*/  UMOV UR6, UR8 ;  /* 0x0000000800067c82 */ /* 0x000fe40008000000 */
[----:B------:R-:W-:Y:S01]  /*0e80*/  HGMMA.64x64x16.F32 R24, gdesc[UR4], RZ, !UPT ;  /* 0x00e00000041879f0 */ /* 0x000fe2000c7008ff */
[----:B------:R-:W-:-:S02]  /*0e90*/  UIADD3 UR4, UR9, 0x2, URZ ;  /* 0x0000000209047890 */ /* 0x000fc4000fffe03f */
[----:B------:R-:W-:Y:S01]  /*0ea0*/  UIADD3 UR6, UR8, 0x2, URZ ;  /* 0x0000000208067890 */ /* 0x000fe2000fffe03f */
[----:B------:R-:W-:Y:S01]  /*0eb0*/  UMOV UR5, 0x40000040 ;  /* 0x4000004000057882 */ /* 0x000fe20000000000 */
[----:B------:R-:W-:-:S07]  /*0ec0*/  UMOV UR7, 0x40000040 ;  /* 0x4000004000077882 */ /* 0x000fce0000000000 */
[----:B------:R-:W-:Y:S01]  /*0ed0*/  HGMMA.64x64x16.F32 R24, gdesc[UR4], R24 ;  /* 0x00e00000041879f0 */ /* 0x000fe20008700818 */
[----:B------:R-:W-:Y:S02]  /*0ee0*/  UIADD3 UR4, UR9, 0x4, URZ ;  /* 0x0000000409047890 */ /* 0x000fe4000fffe03f */
        /* <DEDUP_REMOVED lines=8> */
[----:B------:R-:W-:Y:S01]  /*0f70*/  HGMMA.64x64x16.F32 R24, gdesc[UR4], R24, gsb0 ;  /* 0x00e00000041879f0 */ /* 0x000fe20008000818 */
[----:B------:R-:W-:-:S05]  /*0f80*/  UMOV UR4, 0x1 ;  /* 0x0000000100047882 */ /* 0x000fca0000000000 */
.L_x_15:
[----:B----4-:R-:W-:-:S05]  /*0f90*/  VIMNMX R7, R6, 0x1, PT ;  /* 0x0000000106077848 */ /* 0x010fca0003fe0100 */
[----:B------:R-:W-:-:S05]  /*0fa0*/  IMAD.IADD R7, R6, 0x1, -R7 ;  /* 0x0000000106077824 */ /* 0x000fca00078e0a07 */
[----:B------:R-:W-:-:S13]  /*0fb0*/  ISETP.GE.AND P0, PT, R7, 0x1, PT ;  /* 0x000000010700780c */ /* 0x000fda0003f06270 */
[----:B------:R-:W-:Y:S05]  /*0fc0*/  @!P0 BRA `(.L_x_18) ;  /* 0x00000004001c8947 */ /* 0x000fea0003800000 */
[----:B------:R-:W4:Y:S01]  /*0fd0*/  S2UR UR6, SR_CgaCtaId ;  /* 0x00000000000679c3 */ /* 0x000f220000008800 */
[----:B------:R-:W-:Y:S01]  /*0fe0*/  UMOV UR5, 0x400 ;  /* 0x0000040000057882 */ /* 0x000fe20000000000 */
[----:B01----:R-:W-:Y:S01]  /*0ff0*/  LOP3.LUT R13, R3, 0x1, RZ, 0xfc, !PT ;  /* 0x00000001030d7812 */ /* 0x003fe200078efcff */
[----:B------:R-:W-:Y:S01]  /*1000*/  IMAD.MOV.U32 R12, RZ, RZ, RZ ;  /* 0x000000ffff0c7224 */ /* 0x000fe200078e00ff */
[----:B------:R-:W-:Y:S01]  /*1010*/  UISETP.NE.U32.AND UP0, UPT, UR4, URZ, UPT ;  /* 0x0000003f0400728c */ /* 0x000fe2000bf05070 */
[----:B------:R-:W-:Y:S02]  /*1020*/  IMAD.MOV.U32 R8, RZ, RZ, R7 ;  /* 0x000000ffff087224 */ /* 0x000fe400078e0007 */
[----:B------:R-:W-:Y:S01]  /*1030*/  IMAD.MOV.U32 R9, RZ, RZ, RZ ;  /* 0x000000ffff097224 */ /* 0x000fe200078e00ff */
[----:B----4-:R-:W-:-:S04]  /*1040*/  ULEA UR7, UR6, UR5, 0x18 ;  /* 0x0000000506077291 */ /* 0x010fc8000f8ec03f */
[----:B------:R-:W-:Y:S02]  /*1050*/  UIADD3 UR6, UR7, 0x1c000, URZ ;  /* 0x0001c00007067890 */ /* 0x000fe4000fffe03f */
[----:B------:R-:W-:Y:S02]  /*1060*/  USHF.R.U32.HI UR5, URZ, 0x4, UR7 ;  /* 0x000000043f057899 */ /* 0x000fe40008011607 */
[----:B------:R-:W-:Y:S02]  /*1070*/  USHF.R.U32.HI UR6, URZ, 0x4, UR6 ;  /* 0x000000043f067899 */ /* 0x000fe40008011606 */
[----:B------:R-:W-:Y:S02]  /*1080*/  ULOP3.LUT UR5, UR5, 0x3fff, URZ, 0xc0, !UPT ;  /* 0x00003fff05057892 */ /* 0x000fe4000f8ec03f */
[----:B------:R-:W-:Y:S02]  /*1090*/  ULOP3.LUT UR6, UR6, 0x3fff, URZ, 0xc0, !UPT ;  /* 0x00003fff06067892 */ /* 0x000fe4000f8ec03f */
[----:B------:R-:W-:-:S02]  /*10a0*/  ULOP3.LUT UR14, UR5, 0x10000, URZ, 0xfc, !UPT ;  /* 0x00010000050e7892 */ /* 0x000fc4000f8efc3f */
[----:B------:R-:W-:-:S12]  /*10b0*/  ULOP3.LUT UR15, UR6, 0x10000, URZ, 0xfc, !UPT ;  /* 0x00010000060f7892 */ /* 0x000fd8000f8efc3f */
.L_x_23:
[----:B------:R-:W-:-:S13]  /*10c0*/  ISETP.NE.AND P1, PT, R13, 0x3, PT ;  /* 0x000000030d00780c */ /* 0x000fda0003f25270 */
[----:B------:R-:W-:Y:S05]  /*10d0*/  @!P1 BRA `(.L_x_19) ;  /* 0x0000000000049947 */ /* 0x000fea0003800000 */
[----:B------:R-:W-:Y:S01]  /*10e0*/  BPT.TRAP 0x1 ;  /* 0x000000040000795c */ /* 0x000fe20000300000 */
.L_x_19:
[----:B------:R-:W-:Y:S01]  /*10f0*/  SHF.L.U32 R10, R12, 0x1f, RZ ;  /* 0x0000001f0c0a7819 */ /* 0x000fe200000006ff */
[----:B------:R-:W-:-:S12]  /*1100*/  ULEA UR5, UR4, UR7, 0x3 ;  /* 0x0000000704057291 */ /* 0x000fd8000f8e183f */
.L_x_20:
[----:B0-----:R-:W-:-:S04]  /*1110*/  IMAD.U32 R11, RZ, RZ, UR5 ;  /* 0x00000005ff0b7e24 */ /* 0x001fc8000f8e00ff */
[----:B------:R0:W1:Y:S03]  /*1120*/  SYNCS.PHASECHK.TRANS64.TRYWAIT P0, [R11+URZ+0x38000], R10 ;  /* 0x0380000a0b0075a7 */ /* 0x000066000800017f */
[----:B-1----:R-:W-:Y:S05]  /*1130*/  @!P0 NANOSLEEP.SYNCS 0x989680 ;  /* 0x009896800000895d */ /* 0x002fea0003900000 */
[----:B------:R-:W1:Y:S02]  /*1140*/  @!P0 SYNCS.PHASECHK.TRANS64 P0, [R11+URZ+0x38000], R10 ;  /* 0x0380000a0b0085a7 */ /* 0x000e64000800007f */
[----:B-1----:R-:W-:Y:S05]  /*1150*/  @!P0 BRA `(.L_x_20) ;  /* 0xfffffffc00ec8947 */ /* 0x002fea000383ffff */
[----:B------:R-:W-:Y:S01]  /*1160*/  ULEA UR5, UR4, UR14, 0x9 ;  /* 0x0000000e04057291 */ /* 0x000fe2000f8e483f */
[----:B------:R-:W-:Y:S01]  /*1170*/  WARPGROUP.ARRIVE ;  /* 0x00000000000079c5 */ /* 0x000fe20000000000 */
[----:B------:R-:W-:Y:S01]  /*1180*/  ULEA UR6, UR4, UR15, 0x9 ;  /* 0x0000000f04067291 */ /* 0x000fe2000f8e483f */
[----:B------:R-:W-:Y:S01]  /*1190*/  UMOV UR9, 0x40000040 ;  /* 0x4000004000097882 */ /* 0x000fe20000000000 */
[----:B------:R-:W-:-:S03]  /*11a0*/  UMOV UR11, 0x40000040 ;  /* 0x40000040000b7882 */ /* 0x000fc60000000000 */
[----:B------:R-:W-:Y:S02]  /*11b0*/  UMOV UR8, UR5 ;  /* 0x0000000500087c82 */ /* 0x000fe40008000000 */
[----:B------:R-:W-:Y:S02]  /*11c0*/  UMOV UR10, UR6 ;  /* 0x00000006000a7c82 */ /* 0x000fe40008000000 */
[----:B------:R-:W-:Y:S01]  /*11d0*/  HGMMA.64x64x16.F32 R24, gdesc[UR8], R24, UP0 ;  /* 0x00e00000081879f0 */ /* 0x000fe2000bf00818 */
        /* <DEDUP_REMOVED lines=14> */
[----:B------:R-:W-:Y:S03]  /*12c0*/  HGMMA.64x64x16.F32 R24, gdesc[UR8], R24, gsb0 ;  /* 0x00e00000081879f0 */ /* 0x000fe60008000818 */
[----:B------:R-:W-:Y:S02]  /*12d0*/  WARPGROUP.DEPBAR.LE gsb0, 0x1 ;  /* 0x00008000000079c5 */ /* 0x000fe40000010100 */
[----:B------:R-:W-:Y:S05]  /*12e0*/  @!P1 BRA `(.L_x_21) ;  /* 0x0000000000049947 */ /* 0x000fea0003800000 */
[----:B------:R-:W-:Y:S01]  /*12f0*/  BPT.TRAP 0x1 ;  /* 0x000000040000795c */ /* 0x000fe20000300000 */
.L_x_21:
[----:B------:R-:W-:-:S13]  /*1300*/  ISETP.NE.AND P0, PT, R4, RZ, PT ;  /* 0x000000ff0400720c */ /* 0x000fda0003f05270 */
[----:B0-----:R-:W-:-:S05]  /*1310*/  @P0 LEA R10, R9, UR7, 0x3 ;  /* 0x00000007090a0c11 */ /* 0x001fca000f8e18ff */
[----:B------:R-:W-:-:S05]  /*1320*/  @P0 VIADD R10, R10, 0x38070 ;  /* 0x000380700a0a0836 */ /* 0x000fca0000000000 */
[----:B------:R-:W-:-:S04]  /*1330*/  @P0 PRMT R10, R5, 0x654, R10 ;  /* 0x00000654050a0816 */ /* 0x000fc8000000000a */
[----:B------:R0:W-:Y:S01]  /*1340*/  @P0 SYNCS.ARRIVE.TRANS64.RED.A1T0 RZ, [R10+URZ], RZ ;  /* 0x000000ff0aff09a7 */ /* 0x0001e2000810043f */
[----:B------:R-:W-:-:S13]  /*1350*/  ISETP.GT.U32.AND P0, PT, R3, 0x1, PT ;  /* 0x000000010300780c */ /* 0x000fda0003f04070 */
[----:B0-----:R-:W-:Y:S05]  /*1360*/  @P0 BRA `(.L_x_22) ;  /* 0x0000000000040947 */ /* 0x001fea0003800000 */
[----:B------:R-:W-:Y:S01]  /*1370*/  BPT.TRAP 0x1 ;  /* 0x000000040000795c */ /* 0x000fe20000300000 */
.L_x_22:
[----:B------:R-:W-:Y:S01]  /*1380*/  UIADD3 UR4, UR4, 0x1, URZ ;  /* 0x0000000104047890 */ /* 0x000fe2000fffe03f */
[C---:B------:R-:W-:Y:S01]  /*1390*/  ISETP.GT.AND P1, PT, R8.reuse, 0x1, PT ;  /* 0x000000010800780c */ /* 0x040fe20003f24270 */
[----:B------:R-:W-:Y:S02]  /*13a0*/  VIADD R9, R9, 0x1 ;  /* 0x0000000109097836 */ /* 0x000fe40000000000 */
[----:B------:R-:W-:Y:S01]  /*13b0*/  UISETP.NE.AND UP0, UPT, UR4, 0xe, UPT ;  /* 0x0000000e0400788c */ /* 0x000fe2000bf05270 */
[----:B------:R-:W-:Y:S02]  /*13c0*/  VIADD R8, R8, 0xffffffff ;  /* 0xffffffff08087836 */ /* 0x000fe40000000000 */
[C---:B------:R-:W-:Y:S01]  /*13d0*/  ISETP.NE.AND P0, PT, R9.reuse, 0xe, PT ;  /* 0x0000000e0900780c */ /* 0x040fe20003f05270 */
[----:B------:R-:W-:Y:S02]  /*13e0*/  USEL UR5, URZ, 0x1, UP0 ;  /* 0x000000013f057887 */ /* 0x000fe40008000000 */
[----:B------:R-:W-:Y:S01]  /*13f0*/  USEL UR4, UR4, URZ, UP0 ;  /* 0x0000003f04047287 */ /* 0x000fe20008000000 */
[----:B------:R-:W-:Y:S01]  /*1400*/  SEL R9, R9, RZ, P0 ;  /* 0x000000ff09097207 */ /* 0x000fe20000000000 */
[----:B------:R-:W-:-:S02]  /*1410*/  UPLOP3.LUT UP0, UPT, UPT, UPT, UPT, 0x80, 0x0 ;  /* 0x000000000000789c */ /* 0x000fc40003f0f070 */
[----:B------:R-:W-:Y:S01]  /*1420*/  LOP3.LUT R12, R12, UR5, RZ, 0x3c, !PT ;  /* 0x000000050c0c7c12 */ /* 0x000fe2000f8e3cff */
[----:B------:R-:W-:Y:S08]  /*1430*/  @P1 BRA `(.L_x_23) ;  /* 0xfffffffc00201947 */ /* 0x000ff0000383ffff */
.L_x_18:
[----:B------:R-:W-:Y:S01]  /*1440*/  ISETP.GE.AND P0, PT, R6, 0x1, PT ;  /* 0x000000010600780c */ /* 0x000fe20003f06270 */
[----:B------:R-:W-:-:S12]  /*1450*/  WARPGROUP.DEPBAR.LE gsb0, 0x0 ;  /* 0x00008000000079c5 */ /* 0x000fd80000010000 */
[----:B------:R-:W-:Y:S05]  /*1460*/  @!P0 BRA `(.L_x_24) ;  /* 0x0000000000588947 */ /* 0x000fea0003800000 */
[----:B------:R-:W-:-:S04]  /*1470*/  LOP3.LUT R6, R3, 0x1, RZ, 0xfc, !PT ;  /* 0x0000000103067812 */ /* 0x000fc800078efcff */
[----:B------:R-:W-:-:S13]  /*1480*/  ISETP.NE.AND P0, PT, R6, 0x3, PT ;  /* 0x000000030600780c */ /* 0x000fda0003f05270 */
[----:B------:R-:W-:Y:S05]  /*1490*/  @!P0 BRA `(.L_x_25) ;  /* 0x0000000000048947 */ /* 0x000fea0003800000 */
[----:B------:R-:W-:Y:S01]  /*14a0*/  BPT.TRAP 0x1 ;  /* 0x000000040000795c */ /* 0x000fe20000300000 */
.L_x_25:
[----:B------:R-:W-:Y:S01]  /*14b0*/  ISETP.NE.AND P0, PT, R4, RZ, PT ;  /* 0x000000ff0400720c */ /* 0x000fe20003f05270 */
[----:B------:R-:W-:Y:S01]  /*14c0*/  BSSY B0, `(.L_x_26) ;  /* 0x000000e000007945 */ /* 0x000fe20003800000 */
[----:B------:R-:W-:-:S11]  /*14d0*/  ISETP.GT.U32.AND P1, PT, R3, 0x1, PT ;  /* 0x000000010300780c */ /* 0x000fd60003f24070 */
[----:B------:R-:W-:Y:S05]  /*14e0*/  @!P0 BRA `(.L_x_27) ;  /* 0x00000000002c8947 */ /* 0x000fea0003800000 */
[----:B------:R-:W4:Y:S01]  /*14f0*/  S2R R4, SR_CgaCtaId ;  /* 0x0000000000047919 */ /* 0x000f220000008800 */
[----:B------:R-:W-:Y:S02]  /*1500*/  SHF.R.U32.HI R8, RZ, 0x1, R7 ;  /* 0x00000001ff087819 */ /* 0x000fe40000011607 */
[----:B------:R-:W-:-:S03]  /*1510*/  MOV R3, 0x400 ;  /* 0x0000040000037802 */ /* 0x000fc60000000f00 */
[----:B------:R-:W-:-:S05]  /*1520*/  IMAD.WIDE.U32 R8, R8, -0x6db6db6d, RZ ;  /* 0x9249249308087825 */ /* 0x000fca00078e00ff */
[----:B------:R-:W-:-:S05]  /*1530*/  SHF.R.U32.HI R8, RZ, 0x2, R9 ;  /* 0x00000002ff087819 */ /* 0x000fca0000011609 */
[----:B------:R-:W-:Y:S01]  /*1540*/  IMAD R7, R8, -0xe, R7 ;  /* 0xfffffff208077824 */ /* 0x000fe200078e0207 */
[----:B----4-:R-:W-:-:S05]  /*1550*/  LEA R4, R4, R3, 0x18 ;  /* 0x0000000304047211 */ /* 0x010fca00078ec0ff */
[----:B------:R-:W-:-:S04]  /*1560*/  IMAD R7, R7, 0x8, R4 ;  /* 0x0000000807077824 */ /* 0x000fc800078e0204 */
[----:B------:R-:W-:-:S05]  /*1570*/  VIADD R4, R7, 0x38070 ;  /* 0x0003807007047836 */ /* 0x000fca0000000000 */
[----:B------:R-:W-:-:S04]  /*1580*/  PRMT R4, R5, 0x654, R4 ;  /* 0x0000065405047816 */ /* 0x000fc80000000004 */
[----:B------:R4:W-:Y:S03]  /*1590*/  SYNCS.ARRIVE.TRANS64.RED.A1T0 RZ, [R4+URZ], RZ ;  /* 0x000000ff04ff79a7 */ /* 0x0009e6000810043f */
.L_x_27:
[----:B------:R-:W-:Y:S05]  /*15a0*/  BSYNC B0 ;  /* 0x0000000000007941 */ /* 0x000fea0003800000 */
.L_x_26:
[----:B------:R-:W-:Y:S05]  /*15b0*/  @P1 BRA `(.L_x_24) ;  /* 0x0000000000041947 */ /* 0x000fea0003800000 */
[----:B------:R-:W-:Y:S01]  /*15c0*/  BPT.TRAP 0x1 ;  /* 0x000000040000795c */ /* 0x000fe20000300000 */
.L_x_24:
[----:B------:R-:W4:Y:S01]  /*15d0*/  S2R R3, SR_TID.X ;  /* 0x0000000000037919 */ /* 0x000f220000002100 */
[----:B------:R-:W-:Y:S01]  /*15e0*/  ULDC.64 UR4, c[0x0][0x280] ;  /* 0x0000a00000047ab9 */ /* 0x000fe20000000a00 */
[----:B------:R-:W0:Y:S01]  /*15f0*/  S2R R9, SR_CTAID.Y ;  /* 0x0000000000097919 */ /* 0x000e220000002600 */
[----:B------:R-:W2:Y:S01]  /*1600*/  S2R R11, SR_CTAID.X ;  /* 0x00000000000b7919 */ /* 0x000ea20000002500 */
[----:B----4-:R-:W-:-:S04]  /*1610*/  SHF.R.S32.HI R4, RZ, 0x1f, R3 ;  /* 0x0000001fff047819 */ /* 0x010fc80000011403 */
[----:B------:R-:W-:Y:S01]  /*1620*/  LEA.HI R4, R4, R3, RZ, 0x7 ;  /* 0x0000000304047211 */ /* 0x000fe200078f38ff */
[----:B0-----:R-:W-:-:S03]  /*1630*/  IMAD.SHL.U32 R9, R9, 0x40, RZ ;  /* 0x0000004009097824 */ /* 0x001fc600078e00ff */
[----:B------:R-:W-:Y:S02]  /*1640*/  LOP3.LUT R4, R4, 0xffffff80, RZ, 0xc0, !PT ;  /* 0xffffff8004047812 */ /* 0x000fe400078ec0ff */
[----:B------:R-:W-:-:S03]  /*1650*/  ISETP.GE.AND P0, PT, R9, UR5, PT ;  /* 0x0000000509007c0c */ /* 0x000fc6000bf06270 */
[----:B-1----:R-:W-:Y:S02]  /*1660*/  IMAD.IADD R12, R3, 0x1, -R4 ;  /* 0x00000001030c7824 */ /* 0x002fe400078e0a04 */
[----:B--2---:R-:W-:-:S03]  /*1670*/  IMAD.SHL.U32 R3, R11, 0x40, RZ ;  /* 0x000000400b037824 */ /* 0x004fc600078e00ff */
[----:B------:R-:W-:Y:S02]  /*1680*/  SHF.R.S32.HI R15, RZ, 0x1f, R12 ;  /* 0x0000001fff0f7819 */ /* 0x000fe4000001140c */
[----:B------:R-:W-:Y:S02]  /*1690*/  ISETP.GE.OR P0, PT, R3, UR4, P0 ;  /* 0x0000000403007c0c */ /* 0x000fe40008706670 */
[----:B------:R-:W-:-:S04]  /*16a0*/  LEA.HI R4, R15, R12, RZ, 0x2 ;  /* 0x0000000c0f047211 */ /* 0x000fc800078f10ff */
[--C-:B------:R-:W-:Y:S02]  /*16b0*/  SHF.R.S32.HI R8, RZ, 0x2, R4.reuse ;  /* 0x00000002ff087819 */ /* 0x100fe40000011404 */
[----:B------:R-:W-:-:S04]  /*16c0*/  SHF.R.S32.HI R5, RZ, 0x1f, R4 ;  /* 0x0000001fff057819 */ /* 0x000fc80000011404 */
[----:B------:R-:W-:-:S04]  /*16d0*/  LEA.HI R5, R5, R8, RZ, 0x3 ;  /* 0x0000000805057211 */ /* 0x000fc800078f18ff */
[----:B------:R-:W-:Y:S01]  /*16e0*/  LOP3.LUT R13, R5, 0xfffffff8, RZ, 0xc0, !PT ;  /* 0xfffffff8050d7812 */ /* 0x000fe200078ec0ff */
[----:B------:R-:W-:Y:S06]  /*16f0*/  @P0 EXIT ;  /* 0x000000000000094d */ /* 0x000fec0003800000 */
[----:B------:R-:W0:Y:S01]  /*1700*/  LDC.64 R6, c[0x0][0x658] ;  /* 0x00019600ff067b82 */ /* 0x000e220000000a00 */
[----:B------:R-:W-:Y:S01]  /*1710*/  LOP3.LUT R5, R4, 0x7ffffffc, RZ, 0xc0, !PT ;  /* 0x7ffffffc04057812 */ /* 0x000fe200078ec0ff */
[----:B------:R-:W-:Y:S01]  /*1720*/  IMAD.IADD R4, R8, 0x1, -R13 ;  /* 0x0000000108047824 */ /* 0x000fe200078e0a0d */
[----:B------:R-:W-:Y:S02]  /*1730*/  LEA.HI R10, R15, R12, RZ, 0x5 ;  /* 0x0000000c0f0a7211 */ /* 0x000fe400078f28ff */
[----:B---3-5:R-:W-:Y:S01]  /*1740*/  FSETP.NEU.AND P1, PT, R2, RZ, PT ;  /* 0x000000ff0200720b */ /* 0x028fe20003f2d000 */
[----:B------:R-:W-:Y:S01]  /*1750*/  IMAD.IADD R8, R12, 0x1, -R5 ;  /* 0x000000010c087824 */ /* 0x000fe200078e0a05 */
[----:B------:R-:W-:Y:S02]  /*1760*/  SHF.R.S32.HI R5, RZ, 0x1f, R4 ;  /* 0x0000001fff057819 */ /* 0x000fe40000011404 */
[----:B------:R-:W-:Y:S01]  /*1770*/  SHF.R.S32.HI R13, RZ, 0x5, R10 ;  /* 0x00000005ff0d7819 */ /* 0x000fe2000001140a */
[----:B------:R-:W-:-:S02]  /*1780*/  IMAD.SHL.U32 R12, R8, 0x2, RZ ;  /* 0x00000002080c7824 */ /* 0x000fc400078e00ff */
[----:B------:R-:W-:-:S03]  /*1790*/  IMAD.WIDE R10, R11, 0x40, R4 ;  /* 0x000000400b0a7825 */ /* 0x000fc600078e0204 */
[----:B------:R-:W-:Y:S01]  /*17a0*/  SHF.R.S32.HI R14, RZ, 0x1f, R12 ;  /* 0x0000001fff0e7819 */ /* 0x000fe2000001140c */
[----:B------:R-:W-:Y:S01]  /*17b0*/  IMAD R5, R13, -0x10, -R3 ;  /* 0xfffffff00d057824 */ /* 0x000fe200078e0a03 */
[----:B------:R-:W-:Y:S01]  /*17c0*/  IADD3 R8, P0, R9, R12, RZ ;  /* 0x0000000c09087210 */ /* 0x000fe20007f1e0ff */
[----:B------:R-:W-:Y:S01]  /*17d0*/  IMAD.WIDE R10, R13, 0x10, R10 ;  /* 0x000000100d0a7825 */ /* 0x000fe200078e020a */
[----:B------:R-:W-:Y:S02]  /*17e0*/  IADD3 R3, -R12, UR5, -R9 ;  /* 0x000000050c037c10 */ /* 0x000fe4000fffe909 */
[----:B------:R-:W-:Y:S02]  /*17f0*/  LEA.HI.X.SX32 R9, R9, R14, 0x1, P0 ;  /* 0x0000000e09097211 */ /* 0x000fe400000f0eff */
[----:B------:R-:W-:Y:S01]  /*1800*/  IADD3 R4, R5, UR4, -R4 ;  /* 0x0000000405047c10 */ /* 0x000fe2000fffe804 */
[-C--:B0-----:R-:W-:Y:S01]  /*1810*/  IMAD R5, R11, R6.reuse, RZ ;  /* 0x000000060b057224 */ /* 0x081fe200078e02ff */
[----:B------:R-:W-:Y:S01]  /*1820*/  ISETP.GT.AND P0, PT, R3, RZ, PT ;  /* 0x000000ff0300720c */ /* 0x000fe20003f04270 */
[----:B------:R-:W-:Y:S01]  /*1830*/  IMAD.WIDE.U32 R12, R10, R6, R8 ;  /* 0x000000060a0c7225 */ /* 0x000fe200078e0008 */
[----:B------:R-:W-:-:S02]  /*1840*/  SHF.L.U64.HI R16, R6, 0x3, R7 ;  /* 0x0000000306107819 */ /* 0x000fc40000010207 */
[----:B------:R-:W-:Y:S01]  /*1850*/  ISETP.GT.AND P2, PT, R4, RZ, P0 ;  /* 0x000000ff0400720c */ /* 0x000fe20000744270 */
[----:B------:R-:W-:Y:S02]  /*1860*/  IMAD R5, R10, R7, R5 ;  /* 0x000000070a057224 */ /* 0x000fe400078e0205 */
[----:B------:R-:W-:Y:S02]  /*1870*/  IMAD.SHL.U32 R17, R6, 0x8, RZ ;  /* 0x0000000806117824 */ /* 0x000fe400078e00ff */
[----:B------:R-:W-:Y:S01]  /*1880*/  IMAD.IADD R19, R13, 0x1, R5 ;  /* 0x000000010d137824 */ /* 0x000fe200078e0205 */
[----:B------:R-:W-:Y:S07]  /*1890*/  @!P1 BRA `(.L_x_28) ;  /* 0x00000018001c9947 */ /* 0x000fee0003800000 */
[----:B------:R-:W-:Y:S01]  /*18a0*/  ULDC.64 UR6, c[0x0][0x630] ;  /* 0x00018c0000067ab9 */ /* 0x000fe20000000a00 */
[----:B------:R-:W-:Y:S01]  /*18b0*/  ULDC.64 UR8, c[0x0][0x628] ;  /* 0x00018a0000087ab9 */ /* 0x000fe20000000a00 */
[----:B------:R-:W-:Y:S01]  /*18c0*/  IMAD R5, R11, UR6, RZ ;  /* 0x000000060b057c24 */ /* 0x000fe2000f8e02ff */
[----:B------:R-:W-:Y:S01]  /*18d0*/  ULDC.64 UR4, c[0x0][0x650] ;  /* 0x0001940000047ab9 */ /* 0x000fe20000000a00 */
[----:B------:R-:W-:-:S04]  /*18e0*/  IMAD.WIDE.U32 R14, R10, UR6, R8 ;  /* 0x000000060a0e7c25 */ /* 0x000fc8000f8e0008 */
[----:B------:R-:W-:Y:S01]  /*18f0*/  IMAD R5, R10, UR7, R5 ;  /* 0x000000070a057c24 */ /* 0x000fe2000f8e0205 */
[----:B------:R-:W-:-:S03]  /*1900*/  LEA R6, P1, R14, UR8, 0x1 ;  /* 0x000000080e067c11 */ /* 0x000fc6000f8208ff */
[----:B------:R-:W-:-:S05]  /*1910*/  IMAD.IADD R7, R15, 0x1, R5 ;  /* 0x000000010f077824 */ /* 0x000fca00078e0205 */
[----:B------:R-:W-:-:S05]  /*1920*/  LEA.HI.X R7, R14, UR9, R7, 0x1, P1 ;  /* 0x000000090e077c11 */ /* 0x000fca00088f0c07 */
[----:B------:R-:W2:Y:S01]  /*1930*/  @P2 LDG.E.LTC128B.U16 R13, desc[UR12][R6.64] ;  /* 0x0000000c060d2981 */ /* 0x000ea2000c1e1520 */
[----:B------:R-:W-:Y:S01]  /*1940*/  LEA R14, P4, R12, UR4, 0x1 ;  /* 0x000000040c0e7c11 */ /* 0x000fe2000f8808ff */
[----:B------:R-:W-:Y:S01]  /*1950*/  BSSY B0, `(.L_x_29) ;  /* 0x000000d000007945 */ /* 0x000fe20003800000 */
[----:B------:R-:W-:-:S04]  /*1960*/  ISETP.GT.AND P1, PT, R3, 0x1, PT ;  /* 0x000000010300780c */ /* 0x000fc80003f24270 */
[----:B------:R-:W-:Y:S01]  /*1970*/  ISETP.GT.AND P3, PT, R4, RZ, P1 ;  /* 0x000000ff0400720c */ /* 0x000fe20000f64270 */
[----:B--2---:R-:W-:-:S05]  /*1980*/  HADD2.F32 R15, -RZ, R13.H0_H0 ;  /* 0x2000000dff0f7230 */ /* 0x004fca0000004100 */
[----:B------:R-:W-:-:S04]  /*1990*/  FMUL R15, R15, R2 ;  /* 0x000000020f0f7220 */ /* 0x000fc80000400000 */
[----:B------:R-:W-:-:S05]  /*19a0*/  FFMA R15, R24, R0, R15 ;  /* 0x00000000180f7223 */ /* 0x000fca000000000f */
[----:B------:R-:W-:Y:S02]  /*19b0*/  F2FP.F16.F32.PACK_AB R18, RZ, R15 ;  /* 0x0000000fff12723e */ /* 0x000fe400000000ff */
[----:B------:R-:W-:Y:S02]  /*19c0*/  LEA.HI.X R15, R12, UR5, R19, 0x1, P4 ;  /* 0x000000050c0f7c11 */ /* 0x000fe4000a0f0c13 */
[----:B------:R-:W-:Y:S02]  /*19d0*/  PRMT R12, R18, 0x7610, R12 ;  /* 0x00007610120c7816 */ /* 0x000fe4000000000c */
[----:B------:R-:W-:-:S03]  /*19e0*/  PRMT R18, R13, 0x7610, R18 ;  /* 0x000076100d127816 */ /* 0x000fc60000000012 */
[----:B------:R0:W-:Y:S01]  /*19f0*/  @P2 STG.E.U16 desc[UR12][R14.64], R12 ;  /* 0x0000000c0e002986 */ /* 0x0001e2000c10150c */
[----:B------:R-:W-:Y:S05]  /*1a00*/  @!P3 BRA `(.L_x_30) ;  /* 0x000000000004b947 */ /* 0x000fea0003800000 */
[----:B------:R1:W5:Y:S02]  /*1a10*/  LDG.E.LTC128B.U16 R18, desc[UR12][R6.64+0x2] ;  /* 0x0000020c06127981 */ /* 0x000364000c1e1520 */
.L_x_30:
[----:B------:R-:W-:Y:S05]  /*1a20*/  BSYNC B0 ;  /* 0x0000000000007941 */ /* 0x000fea0003800000 */
.L_x_29:
[----:B------:R-:W-:Y:S01]  /*1a30*/  USHF.L.U32 UR5, UR6, 0x3, URZ ;  /* 0x0000000306057899 */ /* 0x000fe2000800063f */
[----:B-----5:R-:W-:Y:S01]  /*1a40*/  HADD2.F32 R11, -RZ, R18.H0_H0 ;  /* 0x20000012ff0b7230 */ /* 0x020fe20000004100 */
[----:B------:R-:W-:Y:S01]  /*1a50*/  USHF.L.U64.HI UR4, UR6, 0x3, UR7 ;  /* 0x0000000306047899 */ /* 0x000fe20008010207 */
[----:B------:R-:W-:-:S03]  /*1a60*/  ISETP.GT.AND P0, PT, R4, 0x8, P0 ;  /* 0x000000080400780c */ /* 0x000fc60000704270 */
[----:B0-----:R-:W-:Y:S02]  /*1a70*/  IMAD.U32 R12, RZ, RZ, UR5 ;  /* 0x00000005ff0c7e24 */ /* 0x001fe4000f8e00ff */
[----:B------:R-:W-:Y:S01]  /*1a80*/  FMUL R20, R11, R2 ;  /* 0x000000020b147220 */ /* 0x000fe20000400000 */
[----:B------:R-:W-:-:S03]  /*1a90*/  IMAD.U32 R13, RZ, RZ, UR4 ;  /* 0x00000004ff0d7e24 */ /* 0x000fc6000f8e00ff */
[----:B------:R-:W-:Y:S01]  /*1aa0*/  FFMA R20, R25, R0, R20 ;  /* 0x0000000019147223 */ /* 0x000fe20000000014 */
[----:B------:R-:W-:-:S04]  /*1ab0*/  IMAD.WIDE.U32 R12, R10, UR6, R12 ;  /* 0x000000060a0c7c25 */ /* 0x000fc8000f8e000c */
[----:B------:R-:W-:Y:S02]  /*1ac0*/  F2FP.F16.F32.PACK_AB R20, RZ, R20 ;  /* 0x00000014ff14723e */ /* 0x000fe400000000ff */
[----:B------:R-:W-:Y:S01]  /*1ad0*/  IADD3 R10, P2, R8, R12, RZ ;  /* 0x0000000c080a7210 */ /* 0x000fe20007f5e0ff */
[----:B------:R-:W-:-:S03]  /*1ae0*/  @P3 IMAD.MOV.U32 R12, RZ, RZ, R14 ;  /* 0x000000ffff0c3224 */ /* 0x000fc600078e000e */
[----:B------:R-:W-:Y:S01]  /*1af0*/  IADD3.X R5, R9, R5, R13, P2, !PT ;  /* 0x0000000509057210 */ /* 0x000fe200017fe40d */
[----:B------:R-:W-:Y:S01]  /*1b00*/  @P3 IMAD.MOV.U32 R13, RZ, RZ, R15 ;  /* 0x000000ffff0d3224 */ /* 0x000fe200078e000f */
[----:B------:R-:W-:-:S04]  /*1b10*/  LEA R8, P2, R10, UR8, 0x1 ;  /* 0x000000080a087c11 */ /* 0x000fc8000f8408ff */
[----:B------:R-:W-:Y:S01]  /*1b20*/  LEA.HI.X R9, R10, UR9, R5, 0x1, P2 ;  /* 0x000000090a097c11 */ /* 0x000fe200090f0c05 */
[----:B------:R0:W-:Y:S04]  /*1b30*/  @P3 STG.E.U16 desc[UR12][R12.64+0x2], R20 ;  /* 0x000002140c003986 */ /* 0x0001e8000c10150c */
[----:B------:R-:W2:Y:S01]  /*1b40*/  @P0 LDG.E.LTC128B.U16 R18, desc[UR12][R8.64] ;  /* 0x0000000c08120981 */ /* 0x000ea2000c1e1520 */
[C---:B------:R-:W-:Y:S01]  /*1b50*/  SHF.L.U64.HI R11, R17.reuse, 0x1, R16 ;  /* 0x00000001110b7819 */ /* 0x040fe20000010210 */
[----:B------:R-:W-:Y:S01]  /*1b60*/  BSSY B0, `(.L_x_31) ;  /* 0x000000b000007945 */ /* 0x000fe20003800000 */
[----:B------:R-:W-:Y:S02]  /*1b70*/  LEA R10, P2, R17, R14, 0x1 ;  /* 0x0000000e110a7211 */ /* 0x000fe400078408ff */
[----:B------:R-:W-:-:S03]  /*1b80*/  ISETP.GT.AND P1, PT, R4, 0x8, P1 ;  /* 0x000000080400780c */ /* 0x000fc60000f24270 */
[----:B------:R-:W-:Y:S02]  /*1b90*/  IMAD.X R11, R11, 0x1, R15, P2 ;  /* 0x000000010b0b7824 */ /* 0x000fe400010e060f */
[----:B--2---:R-:W-:-:S05]  /*1ba0*/  HADD2.F32 R5, -RZ, R18.H0_H0 ;  /* 0x20000012ff057230 */ /* 0x004fca0000004100 */
[----:B------:R-:W-:-:S04]  /*1bb0*/  FMUL R5, R5, R2 ;  /* 0x0000000205057220 */ /* 0x000fc80000400000 */
[----:B------:R-:W-:-:S05]  /*1bc0*/  FFMA R5, R26, R0, R5 ;  /* 0x000000001a057223 */ /* 0x000fca0000000005 */
[----:B------:R-:W-:-:S05]  /*1bd0*/  F2FP.F16.F32.PACK_AB R5, RZ, R5 ;  /* 0x00000005ff05723e */ /* 0x000fca00000000ff */
[----:B------:R0:W-:Y:S01]  /*1be0*/  @P0 STG.E.U16 desc[UR12][R10.64], R5 ;  /* 0x000000050a000986 */ /* 0x0001e2000c10150c */
[----:B------:R-:W-:Y:S05]  /*1bf0*/  @!P1 BRA `(.L_x_32) ;  /* 0x0000000000049947 */ /* 0x000fea0003800000 */
[----:B------:R2:W5:Y:S02]  /*1c00*/  LDG.E.LTC128B.U16 R18, desc[UR12][R8.64+0x2] ;  /* 0x0000020c08127981 */ /* 0x000564000c1e1520 */
.L_x_32:
[----:B------:R-:W-:Y:S05]  /*1c10*/  BSYNC B0 ;  /* 0x0000000000007941 */ /* 0x000fea0003800000 */
.L_x_31:
[----:B0----5:R-:W-:Y:S01]  /*1c20*/  HADD2.F32 R5, -RZ, R18.H0_H0 ;  /* 0x20000012ff057230 */ /* 0x021fe20000004100 */
[----:B------:R-:W-:Y:S01]  /*1c30*/  ISETP.GT.AND P0, PT, R3, 0x8, PT ;  /* 0x000000080300780c */ /* 0x000fe20003f04270 */
[----:B------:R-:W-:Y:S03]  /*1c40*/  BSSY B0, `(.L_x_33) ;  /* 0x0000008000007945 */ /* 0x000fe60003800000 */
[----:B------:R-:W-:Y:S01]  /*1c50*/  FMUL R12, R5, R2 ;  /* 0x00000002050c7220 */ /* 0x000fe20000400000 */
[----:B------:R-:W-:-:S03]  /*1c60*/  ISETP.GT.AND P2, PT, R4, RZ, P0 ;  /* 0x000000ff0400720c */ /* 0x000fc60000744270 */
[----:B------:R-:W-:-:S05]  /*1c70*/  FFMA R12, R27, R0, R12 ;  /* 0x000000001b0c7223 */ /* 0x000fca000000000c */
[----:B------:R-:W-:-:S05]  /*1c80*/  F2FP.F16.F32.PACK_AB R12, RZ, R12 ;  /* 0x0000000cff0c723e */ /* 0x000fca00000000ff */
[----:B------:R0:W-:Y:S01]  /*1c90*/  @P1 STG.E.U16 desc[UR12][R10.64+0x2], R12 ;  /* 0x0000020c0a001986 */ /* 0x0001e2000c10150c */
[----:B------:R-:W-:Y:S05]  /*1ca0*/  @!P2 BRA `(.L_x_34) ;  /* 0x000000000004a947 */ /* 0x000fea0003800000 */
[----:B------:R3:W5:Y:S02]  /*1cb0*/  LDG.E.LTC128B.U16 R18, desc[UR12][R6.64+0x10] ;  /* 0x0000100c06127981 */ /* 0x000764000c1e1520 */
.L_x_34:
[----:B------:R-:W-:Y:S05]  /*1cc0*/  BSYNC B0 ;  /* 0x0000000000007941 */ /* 0x000fea0003800000 */
.L_x_33:
[----:B-----5:R-:W-:Y:S01]  /*1cd0*/  HADD2.F32 R5, -RZ, R18.H0_H0 ;  /* 0x20000012ff057230 */ /* 0x020fe20000004100 */
[----:B------:R-:W-:Y:S01]  /*1ce0*/  ISETP.GT.AND P1, PT, R3, 0x9, PT ;  /* 0x000000090300780c */ /* 0x000fe20003f24270 */
[----:B0-----:R-:W-:Y:S01]  /*1cf0*/  @P2 IMAD.MOV.U32 R12, RZ, RZ, R14 ;  /* 0x000000ffff0c2224 */ /* 0x001fe200078e000e */
[----:B------:R-:W-:Y:S01]  /*1d00*/  BSSY B0, `(.L_x_35) ;  /* 0x0000009000007945 */ /* 0x000fe20003800000 */
[----:B------:R-:W-:Y:S02]  /*1d10*/  @P2 IMAD.MOV.U32 R13, RZ, RZ, R15 ;  /* 0x000000ffff0d2224 */ /* 0x000fe400078e000f */
[----:B------:R-:W-:Y:S01]  /*1d20*/  FMUL R5, R5, R2 ;  /* 0x0000000205057220 */ /* 0x000fe20000400000 */
[----:B------:R-:W-:-:S03]  /*1d30*/  ISETP.GT.AND P3, PT, R4, RZ, P1 ;  /* 0x000000ff0400720c */ /* 0x000fc60000f64270 */
[----:B------:R-:W-:-:S05]  /*1d40*/  FFMA R5, R28, R0, R5 ;  /* 0x000000001c057223 */ /* 0x000fca0000000005 */
[----:B------:R-:W-:-:S05]  /*1d50*/  F2FP.F16.F32.PACK_AB R5, RZ, R5 ;  /* 0x00000005ff05723e */ /* 0x000fca00000000ff */
[----:B------:R0:W-:Y:S01]  /*1d60*/  @P2 STG.E.U16 desc[UR12][R12.64+0x10], R5 ;  /* 0x000010050c002986 */ /* 0x0001e2000c10150c */
[----:B------:R-:W-:Y:S05]  /*1d70*/  @!P3 BRA `(.L_x_36) ;  /* 0x000000000004b947 */ /* 0x000fea0003800000 */
[----:B------:R4:W5:Y:S02]  /*1d80*/  LDG.E.LTC128B.U16 R18, desc[UR12][R6.64+0x12] ;  /* 0x0000120c06127981 */ /* 0x000964000c1e1520 */
.L_x_36:
[----:B------:R-:W-:Y:S05]  /*1d90*/  BSYNC B0 ;  /* 0x0000000000007941 */ /* 0x000fea0003800000 */
.L_x_35:
[----:B0----5:R-:W-:Y:S01]  /*1da0*/  HADD2.F32 R5, -RZ, R18.H0_H0 ;  /* 0x20000012ff057230 */ /* 0x021fe20000004100 */
[----:B------:R-:W-:Y:S01]  /*1db0*/  ISETP.GT.AND P0, PT, R4, 0x8, P0 ;  /* 0x000000080400780c */ /* 0x000fe20000704270 */
[----:B------:R-:W-:Y:S01]  /*1dc0*/  @P3 IMAD.MOV.U32 R13, RZ, RZ, R15 ;  /* 0x000000ffff0d3224 */ /* 0x000fe200078e000f */
[----:B------:R-:W-:Y:S02]  /*1dd0*/  BSSY B0, `(.L_x_37) ;  /* 0x0000009000007945 */ /* 0x000fe40003800000 */
[----:B------:R-:W-:-:S04]  /*1de0*/  FMUL R12, R5, R2 ;  /* 0x00000002050c7220 */ /* 0x000fc80000400000 */
[----:B------:R-:W-:-:S05]  /*1df0*/  FFMA R12, R29, R0, R12 ;  /* 0x000000001d0c7223 */ /* 0x000fca000000000c */
[----:B------:R-:W-:-:S04]  /*1e00*/  F2FP.F16.F32.PACK_AB R12, RZ, R12 ;  /* 0x0000000cff0c723e */ /* 0x000fc800000000ff */
[----:B------:R-:W-:Y:S01]  /*1e10*/  PRMT R5, R12, 0x7610, R5 ;  /* 0x000076100c057816 */ /* 0x000fe20000000005 */
[----:B------:R-:W-:-:S05]  /*1e20*/  @P3 IMAD.MOV.U32 R12, RZ, RZ, R14 ;  /* 0x000000ffff0c3224 */ /* 0x000fca00078e000e */
[----:B------:R0:W-:Y:S01]  /*1e30*/  @P3 STG.E.U16 desc[UR12][R12.64+0x12], R5 ;  /* 0x000012050c003986 */ /* 0x0001e2000c10150c */
[----:B------:R-:W-:Y:S05]  /*1e40*/  @!P0 BRA `(.L_x_38) ;  /* 0x0000000000048947 */ /* 0x000fea0003800000 */
[----:B------:R0:W5:Y:S02]  /*1e50*/  LDG.E.LTC128B.U16 R18, desc[UR12][R8.64+0x10] ;  /* 0x0000100c08127981 */ /* 0x000164000c1e1520 */
.L_x_38:
[----:B------:R-:W-:Y:S05]  /*1e60*/  BSYNC B0 ;  /* 0x0000000000007941 */ /* 0x000fea0003800000 */
.L_x_37:
[----:B0----5:R-:W-:Y:S01]  /*1e70*/  HADD2.F32 R5, -RZ, R18.H0_H0 ;  /* 0x20000012ff057230 */ /* 0x021fe20000004100 */
[----:B------:R-:W-:Y:S01]  /*1e80*/  ISETP.GT.AND P1, PT, R4, 0x8, P1 ;  /* 0x000000080400780c */ /* 0x000fe20000f24270 */
[----:B------:R-:W-:Y:S03]  /*1e90*/  BSSY B0, `(.L_x_39) ;  /* 0x0000007000007945 */ /* 0x000fe60003800000 */
[----:B------:R-:W-:-:S04]  /*1ea0*/  FMUL R5, R5, R2 ;  /* 0x0000000205057220 */ /* 0x000fc80000400000 */
[----:B------:R-:W-:-:S05]  /*1eb0*/  FFMA R5, R30, R0, R5 ;  /* 0x000000001e057223 */ /* 0x000fca0000000005 */
[----:B------:R-:W-:-:S05]  /*1ec0*/  F2FP.F16.F32.PACK_AB R5, RZ, R5 ;  /* 0x00000005ff05723e */ /* 0x000fca00000000ff */
[----:B------:R0:W-:Y:S01]  /*1ed0*/  @P0 STG.E.U16 desc[UR12][R10.64+0x10], R5 ;  /* 0x000010050a000986 */ /* 0x0001e2000c10150c */
[----:B------:R-:W-:Y:S05]  /*1ee0*/  @!P1 BRA `(.L_x_40) ;  /* 0x0000000000049947 */ /* 0x000fea0003800000 */
[----:B------:R0:W5:Y:S02]  /*1ef0*/  LDG.E.LTC128B.U16 R18, desc[UR12][R8.64+0x12] ;  /* 0x0000120c08127981 */ /* 0x000164000c1e1520 */
.L_x_40:
[----:B------:R-:W-:Y:S05]  /*1f00*/  BSYNC B0 ;  /* 0x0000000000007941 */ /* 0x000fea0003800000 */
.L_x_39:
        /* <DEDUP_REMOVED lines=10> */
.L_x_42:
[----:B------:R-:W-:Y:S05]  /*1fb0*/  BSYNC B0 ;  /* 0x0000000000007941 */ /* 0x000fea0003800000 */
.L_x_41:
        /* <DEDUP_REMOVED lines=12> */
.L_x_44:
[----:B------:R-:W-:Y:S05]  /*2080*/  BSYNC B0 ;  /* 0x0000000000007941 */ /* 0x000fea0003800000 */
.L_x_43:
        /* <DEDUP_REMOVED lines=12> */
.L_x_46:
[----:B------:R-:W-:Y:S05]  /*2150*/  BSYNC B0 ;  /* 0x0000000000007941 */ /* 0x000fea0003800000 */
.L_x_45:
        /* <DEDUP_REMOVED lines=9> */
.L_x_48:
[----:B------:R-:W-:Y:S05]  /*21f0*/  BSYNC B0 ;  /* 0x0000000000007941 */ /* 0x000fea0003800000 */
.L_x_47:
        /* <DEDUP_REMOVED lines=10> */
.L_x_50:
[----:B------:R-:W-:Y:S05]  /*22a0*/  BSYNC B0 ;  /* 0x0000000000007941 */ /* 0x000fea0003800000 */
.L_x_49:
        /* <DEDUP_REMOVED lines=12> */
.L_x_52:
[----:B------:R-:W-:Y:S05]  /*2370*/  BSYNC B0 ;  /* 0x0000000000007941 */ /* 0x000fea0003800000 */
.L_x_51:
        /* <DEDUP_REMOVED lines=12> */
.L_x_54:
[----:B------:R-:W-:Y:S05]  /*2440*/  BSYNC B0 ;  /* 0x0000000000007941 */ /* 0x000fea0003800000 */
.L_x_53:
        /* <DEDUP_REMOVED lines=9> */
.L_x_56:
[----:B------:R-:W-:Y:S05]  /*24e0*/  BSYNC B0 ;  /* 0x0000000000007941 */ /* 0x000fea0003800000 */
.L_x_55:
        /* <DEDUP_REMOVED lines=10> */
.L_x_58:
[----:B------:R-:W-:Y:S05]  /*2590*/  BSYNC B0 ;  /* 0x0000000000007941 */ /* 0x000fea0003800000 */
.L_x_57:
        /* <DEDUP_REMOVED lines=12> */
.L_x_60:
[----:B------:R-:W-:Y:S05]  /*2660*/  BSYNC B0 ;  /* 0x0000000000007941 */ /* 0x000fea0003800000 */
.L_x_59:
        /* <DEDUP_REMOVED lines=12> */
.L_x_62:
[----:B------:R-:W-:Y:S05]  /*2730*/  BSYNC B0 ;  /* 0x0000000000007941 */ /* 0x000fea0003800000 */
.L_x_61:
        /* <DEDUP_REMOVED lines=9> */
.L_x_64:
[----:B------:R-:W-:Y:S05]  /*27d0*/  BSYNC B0 ;  /* 0x0000000000007941 */ /* 0x000fea0003800000 */
.L_x_63:
        /* <DEDUP_REMOVED lines=10> */
.L_x_66:
[----:B------:R-:W-:Y:S05]  /*2880*/  BSYNC B0 ;  /* 0x0000000000007941 */ /* 0x000fea0003800000 */
.L_x_65:
        /* <DEDUP_REMOVED lines=12> */
.L_x_68:
[----:B------:R-:W-:Y:S05]  /*2950*/  BSYNC B0 ;  /* 0x0000000000007941 */ /* 0x000fea0003800000 */
.L_x_67:
        /* <DEDUP_REMOVED lines=12> */
.L_x_70:
[----:B------:R-:W-:Y:S05]  /*2a20*/  BSYNC B0 ;  /* 0x0000000000007941 */ /* 0x000fea0003800000 */
.L_x_69:
        /* <DEDUP_REMOVED lines=9> */
.L_x_72:
[----:B------:R-:W-:Y:S05]  /*2ac0*/  BSYNC B0 ;  /* 0x0000000000007941 */ /* 0x000fea0003800000 */
.L_x_71:
        /* <DEDUP_REMOVED lines=10> */
.L_x_74:
[----:B------:R-:W-:Y:S05]  /*2b70*/  BSYNC B0 ;  /* 0x0000000000007941 */ /* 0x000fea0003800000 */
.L_x_73:
        /* <DEDUP_REMOVED lines=12> */
.L_x_76:
[----:B------:R-:W-:Y:S05]  /*2c40*/  BSYNC B0 ;  /* 0x0000000000007941 */ /* 0x000fea0003800000 */
.L_x_75:
        /* <DEDUP_REMOVED lines=12> */
.L_x_78:
[----:B------:R-:W-:Y:S05]  /*2d10*/  BSYNC B0 ;  /* 0x0000000000007941 */ /* 0x000fea0003800000 */
.L_x_77:
        /* <DEDUP_REMOVED lines=9> */
.L_x_80:
[----:B------:R-:W-:Y:S05]  /*2db0*/  BSYNC B0 ;  /* 0x0000000000007941 */ /* 0x000fea0003800000 */
.L_x_79:
        /* <DEDUP_REMOVED lines=10> */
.L_x_82:
[----:B------:R-:W-:Y:S05]  /*2e60*/  BSYNC B0 ;  /* 0x0000000000007941 */ /* 0x000fea0003800000 */
.L_x_81:
        /* <DEDUP_REMOVED lines=12> */
.L_x_84:
[----:B------:R-:W-:Y:S05]  /*2f30*/  BSYNC B0 ;  /* 0x0000000000007941 */ /* 0x000fea0003800000 */
.L_x_83:
[----:B-----5:R-:W-:Y:S01]  /*2f40*/  HADD2.F32 R3, -RZ, R18.H0_H0 ;  /* 0x20000012ff037230 */ /* 0x020fe20000004100 */
[----:B------:R-:W-:Y:S01]  /*2f50*/  ISETP.GT.AND P0, PT, R4, 0x8, P0 ;  /* 0x000000080400780c */ /* 0x000fe20000704270 */
[----:B------:R-:W-:Y:S03]  /*2f60*/  BSSY B0, `(.L_x_85) ;  /* 0x0000007000007945 */ /* 0x000fe60003800000 */
[----:B01-34-:R-:W-:-:S04]  /*2f70*/  FMUL R6, R3, R2 ;  /* 0x0000000203067220 */ /* 0x01bfc80000400000 */
[----:B------:R-:W-:-:S05]  /*2f80*/  FFMA R6, R53, R0, R6 ;  /* 0x0000000035067223 */ /* 0x000fca0000000006 */
[----:B------:R-:W-:-:S05]  /*2f90*/  F2FP.F16.F32.PACK_AB R6, RZ, R6 ;  /* 0x00000006ff06723e */ /* 0x000fca00000000ff */
[----:B------:R0:W-:Y:S01]  /*2fa0*/  @P3 STG.E.U16 desc[UR12][R14.64+0x72], R6 ;  /* 0x000072060e003986 */ /* 0x0001e2000c10150c */
[----:B------:R-:W-:Y:S05]  /*2fb0*/  @!P0 BRA `(.L_x_86) ;  /* 0x0000000000048947 */ /* 0x000fea0003800000 */
[----:B------:R1:W5:Y:S02]  /*2fc0*/  LDG.E.LTC128B.U16 R18, desc[UR12][R8.64+0x70] ;  /* 0x0000700c08127981 */ /* 0x000364000c1e1520 */
.L_x_86:
[----:B------:R-:W-:Y:S05]  /*2fd0*/  BSYNC B0 ;  /* 0x0000000000007941 */ /* 0x000fea0003800000 */
.L_x_85:
[----:B-----5:R-:W-:Y:S01]  /*2fe0*/  HADD2.F32 R3, -RZ, R18.H0_H0 ;  /* 0x20000012ff037230 */ /* 0x020fe20000004100 */
[----:B------:R-:W-:Y:S01]  /*2ff0*/  ISETP.GT.AND P1, PT, R4, 0x8, P1 ;  /* 0x000000080400780c */ /* 0x000fe20000f24270 */
[----:B------:R-:W-:Y:S01]  /*3000*/  @P0 IMAD.MOV.U32 R4, RZ, RZ, R10 ;  /* 0x000000ffff040224 */ /* 0x000fe200078e000a */
[----:B------:R-:W-:Y:S01]  /*3010*/  BSSY B0, `(.L_x_87) ;  /* 0x0000008000007945 */ /* 0x000fe20003800000 */
[----:B------:R-:W-:Y:S02]  /*3020*/  @P0 IMAD.MOV.U32 R5, RZ, RZ, R11 ;  /* 0x000000ffff050224 */ /* 0x000fe400078e000b */
[----:B------:R-:W-:-:S04]  /*3030*/  FMUL R3, R3, R2 ;  /* 0x0000000203037220 */ /* 0x000fc80000400000 */
[----:B------:R-:W-:-:S05]  /*3040*/  FFMA R3, R54, R0, R3 ;  /* 0x0000000036037223 */ /* 0x000fca0000000003 */
[----:B------:R-:W-:-:S05]  /*3050*/  F2FP.F16.F32.PACK_AB R3, RZ, R3 ;  /* 0x00000003ff03723e */ /* 0x000fca00000000ff */
[----:B------:R3:W-:Y:S01]  /*3060*/  @P0 STG.E.U16 desc[UR12][R4.64+0x70], R3 ;  /* 0x0000700304000986 */ /* 0x0007e2000c10150c */
[----:B------:R-:W-:Y:S05]  /*3070*/  @!P1 BRA `(.L_x_88) ;  /* 0x0000000000049947 */ /* 0x000fea0003800000 */
[----:B------:R4:W5:Y:S02]  /*3080*/  LDG.E.LTC128B.U16 R18, desc[UR12][R8.64+0x72] ;  /* 0x0000720c08127981 */ /* 0x000964000c1e1520 */
.L_x_88:
[----:B------:R-:W-:Y:S05]  /*3090*/  BSYNC B0 ;  /* 0x0000000000007941 */ /* 0x000fea0003800000 */
.L_x_87:
[----:B---3-5:R-:W-:-:S05]  /*30a0*/  HADD2.F32 R3, -RZ, R18.H0_H0 ;  /* 0x20000012ff037230 */ /* 0x028fca0000004100 */
[----:B------:R-:W-:-:S04]  /*30b0*/  FMUL R2, R3, R2 ;  /* 0x0000000203027220 */ /* 0x000fc80000400000 */
[----:B------:R-:W-:Y:S01]  /*30c0*/  FFMA R2, R55, R0, R2 ;  /* 0x0000000037027223 */ /* 0x000fe20000000002 */
[----:B------:R-:W-:Y:S06]  /*30d0*/  @!P1 EXIT ;  /* 0x000000000000994d */ /* 0x000fec0003800000 */
[----:B------:R-:W-:-:S05]  /*30e0*/  F2FP.F16.F32.PACK_AB R2, RZ, R2 ;  /* 0x00000002ff02723e */ /* 0x000fca00000000ff */
[----:B------:R-:W-:Y:S01]  /*30f0*/  STG.E.U16 desc[UR12][R10.64+0x72], R2 ;  /* 0x000072020a007986 */ /* 0x000fe2000c10150c */
[----:B------:R-:W-:Y:S05]  /*3100*/  EXIT ;  /* 0x000000000000794d */ /* 0x000fea0003800000 */
.L_x_28:
[----:B------:R-:W-:Y:S01]  /*3110*/  ISETP.GT.AND P3, PT, R3, 0x1, PT ;  /* 0x000000010300780c */ /* 0x000fe20003f64270 */
[----:B------:R-:W-:Y:S01]  /*3120*/  ULDC.64 UR4, c[0x0][0x650] ;  /* 0x0001940000047ab9 */ /* 0x000fe20000000a00 */
[-C--:B------:R-:W-:Y:S01]  /*3130*/  FMUL R24, R24, R0.reuse ;  /* 0x0000000018187220 */ /* 0x080fe20000400000 */
[-C--:B------:R-:W-:Y:S01]  /*3140*/  FMUL R25, R25, R0.reuse ;  /* 0x0000000019197220 */ /* 0x080fe20000400000 */
[----:B------:R-:W-:Y:S01]  /*3150*/  ISETP.GT.AND P4, PT, R4, RZ, P3 ;  /* 0x000000ff0400720c */ /* 0x000fe20001f84270 */
[-C--:B------:R-:W-:Y:S01]  /*3160*/  FMUL R26, R26, R0.reuse ;  /* 0x000000001a1a7220 */ /* 0x080fe20000400000 */
[----:B------:R-:W-:Y:S01]  /*3170*/  LEA R6, P1, R12, UR4, 0x1 ;  /* 0x000000040c067c11 */ /* 0x000fe2000f8208ff */
[----:B------:R-:W-:Y:S01]  /*3180*/  FMUL R27, R27, R0 ;  /* 0x000000001b1b7220 */ /* 0x000fe20000400000 */
[----:B------:R-:W-:Y:S01]  /*3190*/  F2FP.F16.F32.PACK_AB R24, RZ, R24 ;  /* 0x00000018ff18723e */ /* 0x000fe200000000ff */
[-C--:B------:R-:W-:Y:S01]  /*31a0*/  FMUL R28, R28, R0.reuse ;  /* 0x000000001c1c7220 */ /* 0x080fe20000400000 */
[----:B------:R-:W-:Y:S01]  /*31b0*/  LEA.HI.X R7, R12, UR5, R19, 0x1, P1 ;  /* 0x000000050c077c11 */ /* 0x000fe200088f0c13 */
[-C--:B------:R-:W-:Y:S01]  /*31c0*/  FMUL R29, R29, R0.reuse ;  /* 0x000000001d1d7220 */ /* 0x080fe20000400000 */
[----:B------:R-:W-:Y:S01]  /*31d0*/  F2FP.F16.F32.PACK_AB R25, RZ, R25 ;  /* 0x00000019ff19723e */ /* 0x000fe200000000ff */
[-C--:B------:R-:W-:Y:S01]  /*31e0*/  FMUL R30, R30, R0.reuse ;  /* 0x000000001e1e7220 */ /* 0x080fe20000400000 */
[----:B------:R-:W-:Y:S01]  /*31f0*/  SHF.L.U64.HI R5, R17, 0x1, R16 ;  /* 0x0000000111057819 */ /* 0x000fe20000010210 */
[----:B------:R-:W-:Y:S01]  /*3200*/  @P2 STG.E.U16 desc[UR12][R6.64], R24 ;  /* 0x0000001806002986 */ /* 0x000fe2000c10150c */
[----:B------:R-:W-:Y:S01]  /*3210*/  ISETP.GT.AND P2, PT, R4, 0x8, P0 ;  /* 0x000000080400780c */ /* 0x000fe20000744270 */
[----:B------:R-:W-:Y:S01]  /*3220*/  FMUL R31, R31, R0 ;  /* 0x000000001f1f7220 */ /* 0x000fe20000400000 */
[----:B------:R-:W-:Y:S01]  /*3230*/  ISETP.GT.AND P1, PT, R3, 0x8, PT ;  /* 0x000000080300780c */ /* 0x000fe20003f24270 */
[----:B------:R-:W-:Y:S01]  /*3240*/  @P4 STG.E.U16 desc[UR12][R6.64+0x2], R25 ;  /* 0x0000021906004986 */ /* 0x000fe2000c10150c */
[----:B------:R-:W-:Y:S01]  /*3250*/  LEA R8, P4, R17, R6, 0x1 ;  /* 0x0000000611087211 */ /* 0x000fe200078808ff */
[-C--:B------:R-:W-:Y:S01]  /*3260*/  FMUL R32, R32, R0.reuse ;  /* 0x0000000020207220 */ /* 0x080fe20000400000 */
[C---:B------:R-:W-:Y:S01]  /*3270*/  ISETP.GT.AND P3, PT, R4.reuse, 0x8, P3 ;  /* 0x000000080400780c */ /* 0x040fe20001f64270 */
[-C--:B------:R-:W-:Y:S01]  /*3280*/  FMUL R33, R33, R0.reuse ;  /* 0x0000000021217220 */ /* 0x080fe20000400000 */
[----:B------:R-:W-:Y:S01]  /*3290*/  ISETP.GT.AND P0, PT, R3, 0x9, PT ;  /* 0x000000090300780c */ /* 0x000fe20003f04270 */
[----:B------:R-:W-:Y:S01]  /*32a0*/  IMAD.X R9, R5, 0x1, R7, P4 ;  /* 0x0000000105097824 */ /* 0x000fe200020e0607 */
[----:B------:R-:W-:Y:S01]  /*32b0*/  ISETP.GT.AND P5, PT, R4, RZ, P1 ;  /* 0x000000ff0400720c */ /* 0x000fe20000fa4270 */
[-C--:B------:R-:W-:Y:S01]  /*32c0*/  FMUL R34, R34, R0.reuse ;  /* 0x0000000022227220 */ /* 0x080fe20000400000 */
[----:B------:R-:W-:Y:S01]  /*32d0*/  ISETP.GT.AND P4, PT, R4, RZ, P0 ;  /* 0x000000ff0400720c */ /* 0x000fe20000784270 */
[----:B------:R-:W-:Y:S01]  /*32e0*/  FMUL R35, R35, R0 ;  /* 0x0000000023237220 */ /* 0x000fe20000400000 */
[----:B------:R-:W-:Y:S01]  /*32f0*/  F2FP.F16.F32.PACK_AB R26, RZ, R26 ;  /* 0x0000001aff1a723e */ /* 0x000fe200000000ff */
[-C--:B------:R-:W-:Y:S01]  /*3300*/  FMUL R36, R36, R0.reuse ;  /* 0x0000000024247220 */ /* 0x080fe20000400000 */
[----:B------:R-:W-:Y:S01]  /*3310*/  F2FP.F16.F32.PACK_AB R27, RZ, R27 ;  /* 0x0000001bff1b723e */ /* 0x000fe200000000ff */
[----:B------:R-:W-:Y:S01]  /*3320*/  FMUL R37, R37, R0 ;  /* 0x0000000025257220 */ /* 0x000fe20000400000 */
[----:B------:R-:W-:Y:S01]  /*3330*/  F2FP.F16.F32.PACK_AB R28, RZ, R28 ;  /* 0x0000001cff1c723e */ /* 0x000fe200000000ff */
[----:B------:R-:W-:Y:S01]  /*3340*/  @P2 STG.E.U16 desc[UR12][R8.64], R26 ;  /* 0x0000001a08002986 */ /* 0x000fe2000c10150c */
[----:B------:R-:W-:Y:S01]  /*3350*/  F2FP.F16.F32.PACK_AB R29, RZ, R29 ;  /* 0x0000001dff1d723e */ /* 0x000fe200000000ff */
[-C--:B------:R-:W-:Y:S01]  /*3360*/  FMUL R38, R38, R0.reuse ;  /* 0x0000000026267220 */ /* 0x080fe20000400000 */
[C---:B------:R-:W-:Y:S01]  /*3370*/  ISETP.GT.AND P1, PT, R4.reuse, 0x8, P1 ;  /* 0x000000080400780c */ /* 0x040fe20000f24270 */
[----:B------:R-:W-:Y:S01]  /*3380*/  @P3 STG.E.U16 desc[UR12][R8.64+0x2], R27 ;  /* 0x0000021b08003986 */ /* 0x000fe2000c10150c */
[----:B------:R-:W-:Y:S01]  /*3390*/  ISETP.GT.AND P3, PT, R3, 0x10, PT ;  /* 0x000000100300780c */ /* 0x000fe20003f64270 */
[-C--:B------:R-:W-:Y:S01]  /*33a0*/  FMUL R39, R39, R0.reuse ;  /* 0x0000000027277220 */ /* 0x080fe20000400000 */
[----:B------:R-:W-:Y:S01]  /*33b0*/  ISETP.GT.AND P2, PT, R4, 0x8, P0 ;  /* 0x000000080400780c */ /* 0x000fe20000744270 */
[----:B------:R-:W-:Y:S01]  /*33c0*/  @P5 STG.E.U16 desc[UR12][R6.64+0x10], R28 ;  /* 0x0000101c06005986 */ /* 0x000fe2000c10150c */
[----:B------:R-:W-:Y:S01]  /*33d0*/  ISETP.GT.AND P0, PT, R3, 0x11, PT ;  /* 0x000000110300780c */ /* 0x000fe20003f04270 */
[----:B------:R-:W-:Y:S01]  /*33e0*/  FMUL R40, R40, R0 ;  /* 0x0000000028287220 */ /* 0x000fe20000400000 */
[----:B------:R-:W-:Y:S01]  /*33f0*/  F2FP.F16.F32.PACK_AB R30, RZ, R30 ;  /* 0x0000001eff1e723e */ /* 0x000fe200000000ff */
[----:B------:R-:W-:Y:S01]  /*3400*/  @P4 STG.E.U16 desc[UR12][R6.64+0x12], R29 ;  /* 0x0000121d06004986 */ /* 0x000fe2000c10150c */
[C---:B------:R-:W-:Y:S01]  /*3410*/  ISETP.GT.AND P4, PT, R4.reuse, RZ, P3 ;  /* 0x000000ff0400720c */ /* 0x040fe20001f84270 */
[-C--:B------:R-:W-:Y:S01]  /*3420*/  FMUL R41, R41, R0.reuse ;  /* 0x0000000029297220 */ /* 0x080fe20000400000 */
[----:B------:R-:W-:Y:S01]  /*3430*/  ISETP.GT.AND P5, PT, R4, RZ, P0 ;  /* 0x000000ff0400720c */ /* 0x000fe200007a4270 */
[----:B------:R-:W-:Y:S01]  /*3440*/  @P1 STG.E.U16 desc[UR12][R8.64+0x10], R30 ;  /* 0x0000101e08001986 */ /* 0x000fe2000c10150c */
[----:B------:R-:W-:Y:S01]  /*3450*/  F2FP.F16.F32.PACK_AB R31, RZ, R31 ;  /* 0x0000001fff1f723e */ /* 0x000fe200000000ff */
[----:B------:R-:W-:Y:S01]  /*3460*/  FMUL R42, R42, R0 ;  /* 0x000000002a2a7220 */ /* 0x000fe20000400000 */
[----:B------:R-:W-:Y:S01]  /*3470*/  F2FP.F16.F32.PACK_AB R32, RZ, R32 ;  /* 0x00000020ff20723e */ /* 0x000fe200000000ff */
[-C--:B------:R-:W-:Y:S01]  /*3480*/  FMUL R43, R43, R0.reuse ;  /* 0x000000002b2b7220 */ /* 0x080fe20000400000 */
[----:B------:R-:W-:Y:S01]  /*3490*/  F2FP.F16.F32.PACK_AB R33, RZ, R33 ;  /* 0x00000021ff21723e */ /* 0x000fe200000000ff */
[----:B------:R-:W-:Y:S01]  /*34a0*/  @P2 STG.E.U16 desc[UR12][R8.64+0x12], R31 ;  /* 0x0000121f08002986 */ /* 0x000fe2000c10150c */
[----:B------:R-:W-:Y:S01]  /*34b0*/  ISETP.GT.AND P3, PT, R4, 0x8, P3 ;  /* 0x000000080400780c */ /* 0x000fe20001f64270 */
[-C--:B------:R-:W-:Y:S01]  /*34c0*/  FMUL R44, R44, R0.reuse ;  /* 0x000000002c2c7220 */ /* 0x080fe20000400000 */
[----:B------:R-:W-:Y:S01]  /*34d0*/  ISETP.GT.AND P1, PT, R3, 0x18, PT ;  /* 0x000000180300780c */ /* 0x000fe20003f24270 */
[----:B------:R-:W-:Y:S01]  /*34e0*/  @P4 STG.E.U16 desc[UR12][R6.64+0x20], R32 ;  /* 0x0000202006004986 */ /* 0x000fe2000c10150c */
[C---:B------:R-:W-:Y:S01]  /*34f0*/  ISETP.GT.AND P0, PT, R4.reuse, 0x8, P0 ;  /* 0x000000080400780c */ /* 0x040fe20000704270 */
[-C--:B------:R-:W-:Y:S01]  /*3500*/  FMUL R45, R45, R0.reuse ;  /* 0x000000002d2d7220 */ /* 0x080fe20000400000 */
[----:B------:R-:W-:Y:S01]  /*3510*/  ISETP.GT.AND P2, PT, R3, 0x19, PT ;  /* 0x000000190300780c */ /* 0x000fe20003f44270 */
[----:B------:R-:W-:Y:S01]  /*3520*/  @P5 STG.E.U16 desc[UR12][R6.64+0x22], R33 ;  /* 0x0000222106005986 */ /* 0x000fe2000c10150c */
        /* <DEDUP_REMOVED lines=12> */
[----:B------:R-:W-:Y:S01]  /*35f0*/  ISETP.GT.AND P3, PT, R3, 0x20, PT ;  /* 0x000000200300780c */ /* 0x000fe20003f64270 */
[----:B------:R-:W-:Y:S01]  /*3600*/  @P0 STG.E.U16 desc[UR12][R8.64+0x22], R35 ;  /* 0x0000222308000986 */ /* 0x000fe2000c10150c */
[C---:B------:R-:W-:Y:S01]  /*3610*/  ISETP.GT.AND P1, PT, R4.reuse, 0x8, P1 ;  /* 0x000000080400780c */ /* 0x040fe20000f24270 */
[-C--:B------:R-:W-:Y:S01]  /*3620*/  FMUL R51, R51, R0.reuse ;  /* 0x0000000033337220 */ /* 0x080fe20000400000 */
[----:B------:R-:W-:Y:S01]  /*3630*/  ISETP.GT.AND P0, PT, R3, 0x21, PT ;  /* 0x000000210300780c */ /* 0x000fe20003f04270 */
[----:B------:R-:W-:Y:S01]  /*3640*/  @P4 STG.E.U16 desc[UR12][R6.64+0x30], R36 ;  /* 0x0000302406004986 */ /* 0x000fe2000c10150c */
[----:B------:R-:W-:Y:S01]  /*3650*/  ISETP.GT.AND P2, PT, R4, 0x8, P2 ;  /* 0x000000080400780c */ /* 0x000fe20001744270 */
[-C--:B------:R-:W-:Y:S01]  /*3660*/  FMUL R52, R52, R0.reuse ;  /* 0x0000000034347220 */ /* 0x080fe20000400000 */
[C---:B------:R-:W-:Y:S01]  /*3670*/  ISETP.GT.AND P4, PT, R4.reuse, RZ, P3 ;  /* 0x000000ff0400720c */ /* 0x040fe20001f84270 */
[----:B------:R-:W-:Y:S01]  /*3680*/  @P5 STG.E.U16 desc[UR12][R6.64+0x32], R37 ;  /* 0x0000322506005986 */ /* 0x000fe2000c10150c */
        /* <DEDUP_REMOVED lines=8> */
[----:B------:R-:W-:-:S02]  /*3710*/  F2FP.F16.F32.PACK_AB R41, RZ, R41 ;  /* 0x00000029ff29723e */ /* 0x000fc400000000ff */
[C---:B------:R-:W-:Y:S01]  /*3720*/  ISETP.GT.AND P3, PT, R4.reuse, 0x8, P3 ;  /* 0x000000080400780c */ /* 0x040fe20001f64270 */
[----:B------:R-:W-:Y:S01]  /*3730*/  @P2 STG.E.U16 desc[UR12][R8.64+0x32], R39 ;  /* 0x0000322708002986 */ /* 0x000fe2000c10150c */
[----:B------:R-:W-:Y:S02]  /*3740*/  ISETP.GT.AND P0, PT, R4, 0x8, P0 ;  /* 0x000000080400780c */ /* 0x000fe40000704270 */
[----:B------:R-:W-:Y:S01]  /*3750*/  F2FP.F16.F32.PACK_AB R42, RZ, R42 ;  /* 0x0000002aff2a723e */ /* 0x000fe200000000ff */
[----:B------:R-:W-:Y:S01]  /*3760*/  @P4 STG.E.U16 desc[UR12][R6.64+0x40], R40 ;  /* 0x0000402806004986 */ /* 0x000fe2000c10150c */
[C---:B------:R-:W-:Y:S02]  /*3770*/  ISETP.GT.AND P4, PT, R3.reuse, 0x28, PT ;  /* 0x000000280300780c */ /* 0x040fe40003f84270 */
[----:B------:R-:W-:Y:S01]  /*3780*/  F2FP.F16.F32.PACK_AB R43, RZ, R43 ;  /* 0x0000002bff2b723e */ /* 0x000fe200000000ff */
[----:B------:R-:W-:Y:S01]  /*3790*/  @P5 STG.E.U16 desc[UR12][R6.64+0x42], R41 ;  /* 0x0000422906005986 */ /* 0x000fe2000c10150c */
[----:B------:R-:W-:-:S02]  /*37a0*/  ISETP.GT.AND P5, PT, R3, 0x29, PT ;  /* 0x000000290300780c */ /* 0x000fc40003fa4270 */
[C---:B------:R-:W-:Y:S01]  /*37b0*/  ISETP.GT.AND P1, PT, R4.reuse, RZ, P4 ;  /* 0x000000ff0400720c */ /* 0x040fe20002724270 */
[----:B------:R-:W-:Y:S01]  /*37c0*/  @P3 STG.E.U16 desc[UR12][R8.64+0x40], R42 ;  /* 0x0000402a08003986 */ /* 0x000fe2000c10150c */
[----:B------:R-:W-:Y:S02]  /*37d0*/  ISETP.GT.AND P6, PT, R4, RZ, P5 ;  /* 0x000000ff0400720c */ /* 0x000fe40002fc4270 */
[----:B------:R-:W-:Y:S01]  /*37e0*/  F2FP.F16.F32.PACK_AB R44, RZ, R44 ;  /* 0x0000002cff2c723e */ /* 0x000fe200000000ff */
[----:B------:R-:W-:Y:S01]  /*37f0*/  @P0 STG.E.U16 desc[UR12][R8.64+0x42], R43 ;  /* 0x0000422b08000986 */ /* 0x000fe2000c10150c */
[C---:B------:R-:W-:Y:S02]  /*3800*/  ISETP.GT.AND P3, PT, R3.reuse, 0x30, PT ;  /* 0x000000300300780c */ /* 0x040fe40003f64270 */
[C---:B------:R-:W-:Y:S02]  /*3810*/  ISETP.GT.AND P2, PT, R3.reuse, 0x31, PT ;  /* 0x000000310300780c */ /* 0x040fe40003f44270 */
[----:B------:R-:W-:-:S02]  /*3820*/  ISETP.GT.AND P0, PT, R3, 0x39, PT ;  /* 0x000000390300780c */ /* 0x000fc40003f04270 */
[C---:B------:R-:W-:Y:S01]  /*3830*/  ISETP.GT.AND P4, PT, R4.reuse, 0x8, P4 ;  /* 0x000000080400780c */ /* 0x040fe20002784270 */
[----:B------:R-:W-:Y:S01]  /*3840*/  @P1 STG.E.U16 desc[UR12][R6.64+0x50], R44 ;  /* 0x0000502c06001986 */ /* 0x000fe2000c10150c */
[----:B------:R-:W-:Y:S01]  /*3850*/  ISETP.GT.AND P1, PT, R3, 0x38, PT ;  /* 0x000000380300780c */ /* 0x000fe20003f24270 */
[----:B------:R-:W-:Y:S01]  /*3860*/  @P6 IMAD.MOV.U32 R2, RZ, RZ, R6 ;  /* 0x000000ffff026224 */ /* 0x000fe200078e0006 */
[----:B------:R-:W-:Y:S01]  /*3870*/  F2FP.F16.F32.PACK_AB R45, RZ, R45 ;  /* 0x0000002dff2d723e */ /* 0x000fe200000000ff */
[----:B------:R-:W-:Y:S01]  /*3880*/  @P6 IMAD.MOV.U32 R3, RZ, RZ, R7 ;  /* 0x000000ffff036224 */ /* 0x000fe200078e0007 */
[----:B------:R-:W-:Y:S02]  /*3890*/  F2FP.F16.F32.PACK_AB R46, RZ, R46 ;  /* 0x0000002eff2e723e */ /* 0x000fe400000000ff */
[----:B------:R-:W-:Y:S02]  /*38a0*/  F2FP.F16.F32.PACK_AB R47, RZ, R47 ;  /* 0x0000002fff2f723e */ /* 0x000fe400000000ff */
[----:B------:R0:W-:Y:S01]  /*38b0*/  @P6 STG.E.U16 desc[UR12][R2.64+0x52], R45 ;  /* 0x0000522d02006986 */ /* 0x0001e2000c10150c */
[----:B------:R-:W-:-:S02]  /*38c0*/  ISETP.GT.AND P6, PT, R4, 0x8, P5 ;  /* 0x000000080400780c */ /* 0x000fc40002fc4270 */
[C---:B------:R-:W-:Y:S02]  /*38d0*/  ISETP.GT.AND P5, PT, R4.reuse, RZ, P3 ;  /* 0x000000ff0400720c */ /* 0x040fe40001fa4270 */
[----:B------:R-:W-:Y:S02]  /*38e0*/  ISETP.GT.AND P3, PT, R4, 0x8, P3 ;  /* 0x000000080400780c */ /* 0x000fe40001f64270 */
[----:B------:R-:W-:Y:S02]  /*38f0*/  F2FP.F16.F32.PACK_AB R48, RZ, R48 ;  /* 0x00000030ff30723e */ /* 0x000fe400000000ff */
[----:B------:R-:W-:Y:S02]  /*3900*/  F2FP.F16.F32.PACK_AB R49, RZ, R49 ;  /* 0x00000031ff31723e */ /* 0x000fe400000000ff */
[----:B------:R-:W-:Y:S01]  /*3910*/  F2FP.F16.F32.PACK_AB R50, RZ, R50 ;  /* 0x00000032ff32723e */ /* 0x000fe200000000ff */
[----:B0-----:R-:W-:Y:S01]  /*3920*/  @P4 IMAD.MOV.U32 R2, RZ, RZ, R8 ;  /* 0x000000ffff024224 */ /* 0x001fe200078e0008 */
[----:B------:R-:W-:Y:S01]  /*3930*/  F2FP.F16.F32.PACK_AB R51, RZ, R51 ;  /* 0x00000033ff33723e */ /* 0x000fe200000000ff */
[----:B------:R-:W-:Y:S01]  /*3940*/  @P4 IMAD.MOV.U32 R3, RZ, RZ, R9 ;  /* 0x000000ffff034224 */ /* 0x000fe200078e0009 */
[----:B------:R-:W-:-:S02]  /*3950*/  F2FP.F16.F32.PACK_AB R52, RZ, R52 ;  /* 0x00000034ff34723e */ /* 0x000fc400000000ff */
[----:B------:R-:W-:Y:S02]  /*3960*/  F2FP.F16.F32.PACK_AB R53, RZ, R53 ;  /* 0x00000035ff35723e */ /* 0x000fe400000000ff */
[----:B------:R0:W-:Y:S01]  /*3970*/  @P4 STG.E.U16 desc[UR12][R2.64+0x50], R46 ;  /* 0x0000502e02004986 */ /* 0x0001e2000c10150c */
[C---:B------:R-:W-:Y:S02]  /*3980*/  ISETP.GT.AND P4, PT, R4.reuse, RZ, P2 ;  /* 0x000000ff0400720c */ /* 0x040fe40001784270 */
[----:B------:R-:W-:Y:S02]  /*3990*/  ISETP.GT.AND P2, PT, R4, 0x8, P2 ;  /* 0x000000080400780c */ /* 0x000fe40001744270 */
[----:B------:R-:W-:Y:S01]  /*39a0*/  F2FP.F16.F32.PACK_AB R54, RZ, R54 ;  /* 0x00000036ff36723e */ /* 0x000fe200000000ff */
[----:B0-----:R-:W-:Y:S02]  /*39b0*/  @P6 IMAD.MOV.U32 R2, RZ, RZ, R8 ;  /* 0x000000ffff026224 */ /* 0x001fe400078e0008 */
[----:B------:R-:W-:-:S05]  /*39c0*/  @P6 IMAD.MOV.U32 R3, RZ, RZ, R9 ;  /* 0x000000ffff036224 */ /* 0x000fca00078e0009 */
[----:B------:R0:W-:Y:S01]  /*39d0*/  @P6 STG.E.U16 desc[UR12][R2.64+0x52], R47 ;  /* 0x0000522f02006986 */ /* 0x0001e2000c10150c */
[C---:B------:R-:W-:Y:S02]  /*39e0*/  ISETP.GT.AND P6, PT, R4.reuse, RZ, P0 ;  /* 0x000000ff0400720c */ /* 0x040fe400007c4270 */
[----:B------:R-:W-:Y:S01]  /*39f0*/  ISETP.GT.AND P0, PT, R4, 0x8, P0 ;  /* 0x000000080400780c */ /* 0x000fe20000704270 */
[----:B0-----:R-:W-:Y:S02]  /*3a00*/  @P5 IMAD.MOV.U32 R2, RZ, RZ, R6 ;  /* 0x000000ffff025224 */ /* 0x001fe400078e0006 */
[----:B------:R-:W-:-:S05]  /*3a10*/  @P5 IMAD.MOV.U32 R3, RZ, RZ, R7 ;  /* 0x000000ffff035224 */ /* 0x000fca00078e0007 */
[----:B------:R0:W-:Y:S01]  /*3a20*/  @P5 STG.E.U16 desc[UR12][R2.64+0x60], R48 ;  /* 0x0000603002005986 */ /* 0x0001e2000c10150c */
[C---:B------:R-:W-:Y:S02]  /*3a30*/  ISETP.GT.AND P5, PT, R4.reuse, RZ, P1 ;  /* 0x000000ff0400720c */ /* 0x040fe40000fa4270 */
[----:B------:R-:W-:Y:S01]  /*3a40*/  ISETP.GT.AND P1, PT, R4, 0x8, P1 ;  /* 0x000000080400780c */ /* 0x000fe20000f24270 */
[----:B0-----:R-:W-:Y:S02]  /*3a50*/  @P4 IMAD.MOV.U32 R2, RZ, RZ, R6 ;  /* 0x000000ffff024224 */ /* 0x001fe400078e0006 */
[----:B------:R-:W-:-:S05]  /*3a60*/  @P4 IMAD.MOV.U32 R3, RZ, RZ, R7 ;  /* 0x000000ffff034224 */ /* 0x000fca00078e0007 */
[----:B------:R0:W-:Y:S02]  /*3a70*/  @P4 STG.E.U16 desc[UR12][R2.64+0x62], R49 ;  /* 0x0000623102004986 */ /* 0x0001e4000c10150c */
        /* <DEDUP_REMOVED lines=8> */
[----:B------:R0:W-:Y:S04]  /*3b00*/  @P5 STG.E.U16 desc[UR12][R2.64+0x70], R52 ;  /* 0x0000703402005986 */ /* 0x0001e8000c10150c */
[----:B------:R1:W-:Y:S01]  /*3b10*/  @P6 STG.E.U16 desc[UR12][R6.64+0x72], R53 ;  /* 0x0000723506006986 */ /* 0x0003e2000c10150c */
[----:B0-----:R-:W-:Y:S02]  /*3b20*/  @P1 IMAD.MOV.U32 R2, RZ, RZ, R8 ;  /* 0x000000ffff021224 */ /* 0x001fe400078e0008 */
[----:B------:R-:W-:-:S05]  /*3b30*/  @P1 IMAD.MOV.U32 R3, RZ, RZ, R9 ;  /* 0x000000ffff031224 */ /* 0x000fca00078e0009 */
[----:B------:R1:W-:Y:S01]  /*3b40*/  @P1 STG.E.U16 desc[UR12][R2.64+0x70], R54 ;  /* 0x0000703602001986 */ /* 0x0003e2000c10150c */
[----:B------:R-:W-:Y:S05]  /*3b50*/  @!P0 EXIT ;  /* 0x000000000000894d */ /* 0x000fea0003800000 */
[----:B------:R-:W-:-:S05]  /*3b60*/  F2FP.F16.F32.PACK_AB R0, RZ, R0 ;  /* 0x00000000ff00723e */ /* 0x000fca00000000ff */
[----:B------:R-:W-:Y:S01]  /*3b70*/  STG.E.U16 desc[UR12][R8.64+0x72], R0 ;  /* 0x0000720008007986 */ /* 0x000fe2000c10150c */
[----:B------:R-:W-:Y:S05]  /*3b80*/  EXIT ;  /* 0x000000000000794d */ /* 0x000fea0003800000 */
.L_x_14:
[----:B------:R-:W-:-:S13]  /*3b90*/  ISETP.NE.AND P0, PT, R14, RZ, PT ;  /* 0x000000ff0e00720c */ /* 0x000fda0003f05270 */
[----:B------:R-:W-:Y:S05]  /*3ba0*/  @P0 EXIT ;  /* 0x000000000000094d */ /* 0x000fea0003800000 */
[----:B------:R-:W-:Y:S01]  /*3bb0*/  ELECT P0, URZ, PT ;  /* 0x00000000003f782f */ /* 0x000fe20003800000 */
[----:B------:R-:W-:-:S12]  /*3bc0*/  BSSY B0, `(.L_x_89) ;  /* 0x0000086000007945 */ /* 0x000fd80003800000 */
[----:B------:R-:W-:Y:S05]  /*3bd0*/  @!P0 BRA `(.L_x_90) ;  /* 0x0000000800108947 */ /* 0x000fea0003800000 */
[----:B------:R-:W-:-:S13]  /*3be0*/  ISETP.GE.AND P0, PT, R6, 0x1, PT ;  /* 0x000000010600780c */ /* 0x000fda0003f06270 */
[----:B------:R-:W-:Y:S05]  /*3bf0*/  @!P0 BRA `(.L_x_90) ;  /* 0x0000000800088947 */ /* 0x000fea0003800000 */
[----:B---3-5:R-:W2:Y:S01]  /*3c00*/  S2R R2, SR_CgaCtaId ;  /* 0x0000000000027919 */ /* 0x028ea20000008800 */
[----:B------:R-:W-:Y:S01]  /*3c10*/  IMAD.SHL.U32 R21, R7, 0x40, RZ ;  /* 0x0000004007157824 */ /* 0x000fe200078e00ff */
[----:B------:R-:W-:Y:S01]  /*3c20*/  ULDC UR4, c[0x0][0x384] ;  /* 0x0000e10000047ab9 */ /* 0x000fe20000000800 */
[----:B------:R-:W-:Y:S01]  /*3c30*/  LOP3.LUT P0, RZ, R8, 0x1f, RZ, 0xc0, !PT ;  /* 0x0000001f08ff7812 */ /* 0x000fe2000780c0ff */
[----:B------:R-:W-:Y:S01]  /*3c40*/  ULDC UR5, c[0x0][0x388] ;  /* 0x0000e20000057ab9 */ /* 0x000fe20000000800 */
[C---:B------:R-:W-:Y:S01]  /*3c50*/  ISETP.NE.AND P1, PT, R9.reuse, RZ, PT ;  /* 0x000000ff0900720c */ /* 0x040fe20003f25270 */
[----:B------:R-:W-:Y:S01]  /*3c60*/  VIADD R24, R6, 0x1 ;  /* 0x0000000106187836 */ /* 0x000fe20000000000 */
[----:B------:R-:W-:Y:S01]  /*3c70*/  ISETP.NE.OR P0, PT, R9, RZ, !P0 ;  /* 0x000000ff0900720c */ /* 0x000fe20004705670 */
[----:B------:R-:W-:Y:S01]  /*3c80*/  IMAD.MOV.U32 R7, RZ, RZ, 0x1 ;  /* 0x00000001ff077424 */ /* 0x000fe200078e00ff */
[----:B------:R-:W-:Y:S01]  /*3c90*/  LOP3.LUT R23, R3, 0x2, RZ, 0xfc, !PT ;  /* 0x0000000203177812 */ /* 0x000fe200078efcff */
[----:B------:R-:W-:Y:S01]  /*3ca0*/  IMAD.MOV.U32 R11, RZ, RZ, RZ ;  /* 0x000000ffff0b7224 */ /* 0x000fe200078e00ff */
[----:B01----:R-:W-:-:S02]  /*3cb0*/  CS2R R12, SRZ ;  /* 0x00000000000c7805 */ /* 0x003fc4000001ff00 */
[----:B------:R-:W-:Y:S01]  /*3cc0*/  CS2R R14, SRZ ;  /* 0x00000000000e7805 */ /* 0x000fe2000001ff00 */
[----:B--2---:R-:W-:-:S05]  /*3cd0*/  IMAD.SHL.U32 R0, R2, 0x20, RZ ;  /* 0x0000002002007824 */ /* 0x004fca00078e00ff */
[----:B------:R-:W-:Y:S01]  /*3ce0*/  LOP3.LUT R5, R0, 0x20, RZ, 0xc0, !PT ;  /* 0x0000002000057812 */ /* 0x000fe200078ec0ff */
[----:B------:R-:W-:Y:S02]  /*3cf0*/  IMAD.SHL.U32 R0, R2, 0x800, RZ ;  /* 0x0000080002007824 */ /* 0x000fe400078e00ff */
[----:B------:R-:W-:-:S03]  /*3d00*/  IMAD.HI.U32 R2, R21, UR4, RZ ;  /* 0x0000000415027c27 */ /* 0x000fc6000f8e00ff */
[----:B------:R-:W-:Y:S01]  /*3d10*/  LOP3.LUT R0, R0, 0x800, RZ, 0xc0, !PT ;  /* 0x0000080000007812 */ /* 0x000fe200078ec0ff */
[----:B------:R-:W-:Y:S01]  /*3d20*/  IMAD R10, R10, 0x40, R5 ;  /* 0x000000400a0a7824 */ /* 0x000fe200078e0205 */
[----:B------:R-:W-:-:S07]  /*3d30*/  SHF.R.U32.HI R2, RZ, UR5, R2 ;  /* 0x00000005ff027c19 */ /* 0x000fce0008011602 */
.L_x_94:
[----:B------:R-:W0:Y:S01]  /*3d40*/  S2R R5, SR_CgaCtaId ;  /* 0x0000000000057919 */ /* 0x000e220000008800 */
[----:B------:R-:W-:-:S04]  /*3d50*/  MOV R4, 0x400 ;  /* 0x0000040000047802 */ /* 0x000fc80000000f00 */
[----:B0-----:R-:W-:Y:S02]  /*3d60*/  LEA R17, R5, R4, 0x18 ;  /* 0x0000000405117211 */ /* 0x001fe400078ec0ff */
[----:B------:R-:W-:-:S03]  /*3d70*/  SHF.L.U32 R4, R7, 0x1f, RZ ;  /* 0x0000001f07047819 */ /* 0x000fc600000006ff */
[----:B------:R-:W-:-:S07]  /*3d80*/  IMAD R9, R11, 0x8, R17 ;  /* 0x000000080b097824 */ /* 0x000fce00078e0211 */
.L_x_91:
[----:B0-----:R0:W1:Y:S02]  /*3d90*/  SYNCS.PHASECHK.TRANS64.TRYWAIT P2, [R9+URZ+0x38070], R4 ;  /* 0x03807004090075a7 */ /* 0x001064000804017f */
[----:B-1----:R-:W-:Y:S05]  /*3da0*/  @!P2 NANOSLEEP.SYNCS 0x989680 ;  /* 0x009896800000a95d */ /* 0x002fea0003900000 */
[----:B------:R-:W1:Y:S02]  /*3db0*/  @!P2 SYNCS.PHASECHK.TRANS64 P2, [R9+URZ+0x38070], R4 ;  /* 0x038070040900a5a7 */ /* 0x000e64000804007f */
[----:B-1----:R-:W-:Y:S05]  /*3dc0*/  @!P2 BRA `(.L_x_91) ;  /* 0xfffffffc00f0a947 */ /* 0x002fea000383ffff */
[----:B0-----:R-:W0:Y:S02]  /*3dd0*/  @!P1 LDC R4, c[0x0][0x580] ;  /* 0x00016000ff049b82 */ /* 0x001e240000000800 */
[----:B0-----:R0:W-:Y:S02]  /*3de0*/  @!P1 SYNCS.ARRIVE.TRANS64 RZ, [R9+URZ+0x38000], R4 ;  /* 0x0380000409ff99a7 */ /* 0x0011e4000800003f */
[----:B0-----:R-:W-:-:S04]  /*3df0*/  PRMT R4, R23, 0x9910, RZ ;  /* 0x0000991017047816 */ /* 0x001fc800000000ff */
[----:B------:R-:W-:-:S13]  /*3e00*/  ISETP.NE.AND P2, PT, R4, 0x2, PT ;  /* 0x000000020400780c */ /* 0x000fda0003f45270 */
[----:B------:R-:W-:Y:S05]  /*3e10*/  @P2 BRA `(.L_x_92) ;  /* 0x0000000000042947 */ /* 0x000fea0003800000 */
[----:B------:R-:W-:Y:S01]  /*3e20*/  BPT.TRAP 0x1 ;  /* 0x000000040000795c */ /* 0x000fe20000300000 */
.L_x_92:
[----:B------:R-:W-:Y:S05]  /*3e30*/  @P0 BRA `(.L_x_93) ;  /* 0x0000000000040947 */ /* 0x000fea0003800000 */
[----:B------:R-:W-:Y:S01]  /*3e40*/  BPT.TRAP 0x1 ;  /* 0x000000040000795c */ /* 0x000fe20000300000 */
.L_x_93:
[----:B------:R-:W0:Y:S01]  /*3e50*/  LDC R16, c[0x0][0x380] ;  /* 0x0000e000ff107b82 */ /* 0x000e220000000800 */
[----:B------:R-:W-:Y:S01]  /*3e60*/  R2UR UR4, R2 ;  /* 0x00000000020472ca */ /* 0x000fe200000e0000 */
[----:B------:R-:W-:Y:S01]  /*3e70*/  ULDC UR24, c[0x0][0x38c] ;  /* 0x0000e30000187ab9 */ /* 0x000fe20000000800 */
[----:B------:R-:W-:Y:S01]  /*3e80*/  R2UR UR13, R21 ;  /* 0x00000000150d72ca */ /* 0x000fe200000e0000 */
[----:B------:R-:W-:Y:S01]  /*3e90*/  UISETP.NE.AND UP0, UPT, UR24, 0x1, UPT ;  /* 0x000000011800788c */ /* 0x000fe2000bf05270 */
[----:B------:R-:W-:Y:S01]  /*3ea0*/  R2UR UR17, R9 ;  /* 0x00000000091172ca */ /* 0x000fe200000e0000 */
[----:B------:R-:W-:Y:S01]  /*3eb0*/  ULDC UR12, c[0x0][0x3ec] ;  /* 0x0000fb00000c7ab9 */ /* 0x000fe20000000800 */
[C---:B------:R-:W-:Y:S01]  /*3ec0*/  R2UR UR18, R14.reuse ;  /* 0x000000000e1272ca */ /* 0x040fe200000e0000 */
[----:B------:R-:W1:Y:S01]  /*3ed0*/  LDC.64 R18, c[0x0][0x3f8] ;  /* 0x0000fe00ff127b82 */ /* 0x000e620000000a00 */
[----:B------:R-:W-:Y:S01]  /*3ee0*/  VIADD R14, R14, 0x1 ;  /* 0x000000010e0e7836 */ /* 0x000fe20000000000 */
[----:B------:R-:W-:Y:S01]  /*3ef0*/  R2UR UR10, R17 ;  /* 0x00000000110a72ca */ /* 0x000fe200000e0000 */
[----:B------:R-:W-:Y:S01]  /*3f00*/  VIADD R24, R24, 0xffffffff ;  /* 0xffffffff18187836 */ /* 0x000fe20000000000 */
[----:B------:R-:W-:Y:S01]  /*3f10*/  R2UR UR16, R11 ;  /* 0x000000000b1072ca */ /* 0x000fe200000e0000 */
[----:B------:R-:W-:Y:S01]  /*3f20*/  ULDC.64 UR28, c[0x0][0x198] ;  /* 0x00006600001c7ab9 */ /* 0x000fe20000000a00 */
[----:B------:R-:W-:Y:S01]  /*3f30*/  ULDC.64 UR20, c[0x0][0x3f0] ;  /* 0x0000fc0000147ab9 */ /* 0x000fe20000000a00 */
[----:B------:R-:W-:Y:S01]  /*3f40*/  @UP0 ULDC.64 UR8, c[0x0][0x390] ;  /* 0x0000e40000080ab9 */ /* 0x000fe20000000a00 */
[----:B------:R-:W1:Y:S01]  /*3f50*/  LDC.64 R4, c[0x0][0x3d0] ;  /* 0x0000f400ff047b82 */ /* 0x000e620000000a00 */
[----:B------:R-:W-:Y:S01]  /*3f60*/  ISETP.GT.AND P6, PT, R24, 0x1, PT ;  /* 0x000000011800780c */ /* 0x000fe20003fc4270 */
[----:B------:R-:W-:-:S02]  /*3f70*/  UIADD3 UR17, UR17, 0x38000, URZ ;  /* 0x0003800011117890 */ /* 0x000fc4000fffe03f */
[----:B------:R-:W-:Y:S01]  /*3f80*/  USHF.L.U32 UR18, UR18, 0x6, URZ ;  /* 0x0000000612127899 */ /* 0x000fe2000800063f */
[----:B------:R-:W-:Y:S01]  /*3f90*/  UMOV UR31, 0x30000 ;  /* 0x00030000001f7882 */ /* 0x000fe20000000000 */
[----:B------:R-:W-:Y:S01]  /*3fa0*/  UMOV UR26, 0x0 ;  /* 0x00000000001a7882 */ /* 0x000fe20000000000 */
[----:B0-----:R-:W-:Y:S01]  /*3fb0*/  ISETP.NE.AND P2, PT, R16, 0x1, PT ;  /* 0x000000011000780c */ /* 0x001fe20003f45270 */
[----:B------:R-:W0:Y:S01]  /*3fc0*/  LDC R20, c[0x0][0x400] ;  /* 0x00010000ff147b82 */ /* 0x000e220000000800 */
[----:B------:R-:W-:Y:S01]  /*3fd0*/  ULEA UR16, UR16, UR10, 0xd ;  /* 0x0000000a10107291 */ /* 0x000fe2000f8e683f */
[----:B------:R-:W-:-:S10]  /*3fe0*/  UMOV UR27, 0x10000000 ;  /* 0x10000000001b7882 */ /* 0x000fd40000000000 */
[----:B------:R-:W-:Y:S01]  /*3ff0*/  @P2 IMAD.U32 R8, RZ, RZ, UR4 ;  /* 0x00000004ff082e24 */ /* 0x000fe2000f8e00ff */
[----:B------:R-:W-:-:S04]  /*4000*/  ULDC.64 UR4, c[0x0][0x3c8] ;  /* 0x0000f20000047ab9 */ /* 0x000fc80000000a00 */
[----:B------:R-:W-:Y:S01]  /*4010*/  @P2 R2UR UR13, R8 ;  /* 0x00000000080d22ca */ /* 0x000fe200000e0000 */
[C---:B------:R-:W-:Y:S01]  /*4020*/  IMAD R8, R11.reuse, 0x1000, R0 ;  /* 0x000010000b087824 */ /* 0x040fe200078e0200 */
[----:B------:R-:W-:Y:S01]  /*4030*/  ISETP.NE.AND P2, PT, R14, UR15, PT ;  /* 0x0000000f0e007c0c */ /* 0x000fe2000bf45270 */
[----:B------:R-:W-:Y:S02]  /*4040*/  VIADD R11, R11, 0x1 ;  /* 0x000000010b0b7836 */ /* 0x000fe40000000000 */
[----:B------:R-:W-:Y:S01]  /*4050*/  IMAD R22, R8, 0x2, R17 ;  /* 0x0000000208167824 */ /* 0x000fe200078e0211 */
[----:B------:R-:W-:Y:S01]  /*4060*/  SEL R14, R14, RZ, P2 ;  /* 0x000000ff0e0e7207 */ /* 0x000fe20001000000 */
[----:B------:R-:W2:Y:S01]  /*4070*/  LDC.64 R8, c[0x0][0x3e0] ;  /* 0x0000f800ff087b82 */ /* 0x000ea20000000a00 */
[----:B-1----:R-:W-:Y:S01]  /*4080*/  IMAD R17, R13, R4, R19 ;  /* 0x000000040d117224 */ /* 0x002fe200078e0213 */
[----:B------:R-:W-:Y:S01]  /*4090*/  ISETP.NE.AND P5, PT, R11, 0xe, PT ;  /* 0x0000000e0b00780c */ /* 0x000fe20003fa5270 */
[----:B------:R-:W-:Y:S01]  /*40a0*/  IMAD R4, R15, UR5, R18 ;  /* 0x000000050f047c24 */ /* 0x000fe2000f8e0212 */
[----:B------:R-:W-:Y:S01]  /*40b0*/  ULDC UR5, c[0x0][0x398] ;  /* 0x0000e60000057ab9 */ /* 0x000fe20000000800 */
[----:B0-----:R-:W-:Y:S01]  /*40c0*/  IMAD R5, R12, R5, R20 ;  /* 0x000000050c057224 */ /* 0x001fe200078e0214 */
[----:B------:R-:W-:Y:S01]  /*40d0*/  UIMAD.WIDE.U32 UR6, UR13, UR8, URZ ;  /* 0x000000080d0672a5 */ /* 0x000fe2000f8e003f */
[----:B------:R-:W-:Y:S01]  /*40e0*/  IMAD.U32 R4, R17, 0x20, R4 ;  /* 0x0000002011047824 */ /* 0x000fe200078e0004 */
[----:B------:R-:W-:Y:S01]  /*40f0*/  UIADD3 UR6, -UR13, URZ, URZ ;  /* 0x0000003f0d067290 */ /* 0x000fe2000fffe13f */
[----:B------:R-:W-:Y:S01]  /*4100*/  VIADD R17, R15, 0x1 ;  /* 0x000000010f117836 */ /* 0x000fe20000000000 */
[----:B------:R-:W-:Y:S01]  /*4110*/  UMOV UR14, UR13 ;  /* 0x0000000d000e7c82 */ /* 0x000fe20008000000 */
[----:B------:R-:W-:Y:S01]  /*4120*/  @UP0 USHF.R.U32.HI UR14, URZ, UR9, UR7 ;  /* 0x000000093f0e0299 */ /* 0x000fe20008011607 */
[----:B------:R-:W-:Y:S01]  /*4130*/  @P2 IMAD.MOV R17, RZ, RZ, R15 ;  /* 0x000000ffff112224 */ /* 0x000fe200078e020f */
[----:B------:R-:W-:Y:S01]  /*4140*/  UISETP.NE.AND UP0, UPT, UR5, 0x1, UPT ;  /* 0x000000010500788c */ /* 0x000fe2000bf05270 */
[----:B------:R-:W-:Y:S01]  /*4150*/  IMAD R16, R16, UR6, R21 ;  /* 0x0000000610107c24 */ /* 0x000fe2000f8e0215 */
[----:B------:R-:W-:Y:S01]  /*4160*/  ULDC.64 UR8, c[0x0][0x3c0] ;  /* 0x0000f00000087ab9 */ /* 0x000fe20000000a00 */
[----:B------:R-:W-:Y:S01]  /*4170*/  IMAD.U32 R4, R5, 0x400, R4 ;  /* 0x0000040005047824 */ /* 0x000fe200078e0004 */
[----:B------:R-:W-:Y:S01]  /*4180*/  R2UR UR23, R22 ;  /* 0x00000000161772ca */ /* 0x000fe200000e0000 */
[----:B------:R-:W-:Y:S01]  /*4190*/  UMOV UR22, UR14 ;  /* 0x0000000e00167c82 */ /* 0x000fe20008000000 */
[----:B------:R-:W-:Y:S01]  /*41a0*/  R2UR UR19, R16 ;  /* 0x00000000101372ca */ /* 0x000fe200000e0000 */
[----:B------:R-:W-:Y:S01]  /*41b0*/  UIADD3 UR7, -UR14, URZ, URZ ;  /* 0x0000003f0e077290 */ /* 0x000fe2000fffe13f */
[----:B------:R-:W-:Y:S01]  /*41c0*/  R2UR UR25, R4 ;  /* 0x00000000041972ca */ /* 0x000fe200000e0000 */
[----:B------:R-:W-:Y:S01]  /*41d0*/  VIADD R4, R13, 0x1 ;  /* 0x000000010d047836 */ /* 0x000fe20000000000 */
[----:B------:R-:W-:Y:S01]  /*41e0*/  UIADD3 UR6, UP1, UR28, 0xf0, URZ ;  /* 0x000000f01c067890 */ /* 0x000fe2000ff3e03f */
[----:B--2---:R-:W-:Y:S01]  /*41f0*/  ISETP.NE.AND P3, PT, R17, R8, PT ;  /* 0x000000081100720c */ /* 0x004fe20003f65270 */
[----:B------:R-:W-:Y:S01]  /*4200*/  @UP0 ULDC UR10, c[0x0][0x39c] ;  /* 0x0000e700000a0ab9 */ /* 0x000fe20000000800 */
[----:B------:R-:W-:Y:S01]  /*4210*/  @UP0 ULDC UR30, c[0x0][0x3a0] ;  /* 0x0000e800001e0ab9 */ /* 0x000fe20000000800 */
[----:B------:R-:W-:Y:S01]  /*4220*/  UIMAD.WIDE.U32 UR10, UR14, UR10, URZ ;  /* 0x0000000a0e0a72a5 */ /* 0x000fe2000f8e003f */
[----:B------:R-:W-:Y:S01]  /*4230*/  VIADD R5, R12, 0x1 ;  /* 0x000000010c057836 */ /* 0x000fe20000000000 */
[----:B------:R-:W-:Y:S01]  /*4240*/  UIMAD UR7, UR24, UR7, UR13 ;  /* 0x00000007180772a4 */ /* 0x000fe2000f8e020d */
[----:B------:R-:W-:Y:S01]  /*4250*/  R2UR UR13, R13 ;  /* 0x000000000d0d72ca */ /* 0x000fe200000e0000 */
[----:B------:R-:W-:Y:S01]  /*4260*/  @UP0 USHF.R.U32.HI UR22, URZ, UR30, UR11 ;  /* 0x0000001e3f160299 */ /* 0x000fe2000801160b */
[----:B------:R-:W-:Y:S01]  /*4270*/  SEL R8, RZ, 0x1, P5 ;  /* 0x00000001ff087807 */ /* 0x000fe20002800000 */
[----:B------:R-:W-:Y:S01]  /*4280*/  UIMAD UR19, UR19, UR8, UR12 ;  /* 0x00000008131372a4 */ /* 0x000fe2000f8e020c */
[----:B------:R-:W-:Y:S01]  /*4290*/  R2UR UR12, R15 ;  /* 0x000000000f0c72ca */ /* 0x000fe200000e0000 */
[----:B------:R-:W-:Y:S01]  /*42a0*/  UIADD3 UR8, -UR22, URZ, URZ ;  /* 0x0000003f16087290 */ /* 0x000fe2000fffe13f */
[----:B------:R-:W-:Y:S01]  /*42b0*/  R2UR UR11, R10 ;  /* 0x000000000a0b72ca */ /* 0x000fe200000e0000 */
[----:B------:R-:W-:Y:S01]  /*42c0*/  @P3 IMAD.MOV R4, RZ, RZ, R13 ;  /* 0x000000ffff043224 */ /* 0x000fe200078e020d */
[----:B------:R-:W-:Y:S01]  /*42d0*/  UIADD3 UR28, UP2, UR28, 0x270, URZ ;  /* 0x000002701c1c7890 */ /* 0x000fe2000ff5e03f */
[----:B------:R-:W-:Y:S01]  /*42e0*/  LOP3.LUT R7, R7, R8, RZ, 0x3c, !PT ;  /* 0x0000000807077212 */ /* 0x000fe200078e3cff */
[----:B------:R-:W-:Y:S01]  /*42f0*/  UIMAD UR5, UR5, UR8, UR14 ;  /* 0x00000008050572a4 */ /* 0x000fe2000f8e020e */
[----:B------:R-:W-:Y:S01]  /*4300*/  R2UR UR14, R12 ;  /* 0x000000000c0e72ca */ /* 0x000fe200000e0000 */
[----:B------:R-:W-:Y:S01]  /*4310*/  UIMAD UR20, UR7, UR9, UR20 ;  /* 0x00000009071472a4 */ /* 0x000fe2000f8e0214 */
[C---:B------:R-:W-:Y:S01]  /*4320*/  ISETP.NE.AND P4, PT, R4.reuse, R9, PT ;  /* 0x000000090400720c */ /* 0x040fe20003f85270 */
[----:B------:R-:W-:Y:S01]  /*4330*/  UIMAD UR21, UR5, UR4, UR21 ;  /* 0x00000004051572a4 */ /* 0x000fe2000f8e0215 */
[----:B------:R-:W-:Y:S01]  /*4340*/  SEL R11, R11, RZ, P5 ;  /* 0x000000ff0b0b7207 */ /* 0x000fe20002800000 */
[----:B------:R-:W-:Y:S01]  /*4350*/  UIADD3.X UR7, URZ, UR29, URZ, UP1, !UPT ;  /* 0x0000001d3f077290 */ /* 0x000fe20008ffe43f */
[----:B------:R-:W-:Y:S01]  /*4360*/  SEL R15, R17, RZ, P3 ;  /* 0x000000ff110f7207 */ /* 0x000fe20001800000 */
[----:B------:R-:W-:Y:S01]  /*4370*/  UPRMT UR4, UR25, 0x5410, URZ ;  /* 0x0000541019047896 */ /* 0x000fe2000800003f */
[----:B------:R-:W-:Y:S01]  /*4380*/  SEL R13, R4, RZ, P4 ;  /* 0x000000ff040d7207 */ /* 0x000fe20002000000 */
[----:B------:R-:W-:-:S02]  /*4390*/  UIADD3 UR8, UR23, 0x1c000, URZ ;  /* 0x0001c00017087890 */ /* 0x000fc4000fffe03f */
[----:B------:R-:W-:Y:S01]  /*43a0*/  UIADD3.X UR29, URZ, UR29, URZ, UP2, !UPT ;  /* 0x0000001d3f1d7290 */ /* 0x000fe200097fe43f */
[----:B------:R-:W-:Y:S01]  /*43b0*/  UMOV UR9, UR17 ;  /* 0x0000001100097c82 */ /* 0x000fe20008000000 */
[----:B------:R-:W-:Y:S02]  /*43c0*/  UMOV UR10, UR18 ;  /* 0x00000012000a7c82 */ /* 0x000fe40008000000 */
[----:B------:R-:W-:Y:S01]  /*43d0*/  @P4 IMAD.MOV R5, RZ, RZ, R12 ;  /* 0x000000ffff054224 */ /* 0x000fe200078e020c */
[----:B------:R4:W-:Y:S03]  /*43e0*/  UTMALDG.5D.IM2COL [UR16], [UR6], UR4 ;  /* 0x00000010060073b4 */ /* 0x0009e60008060004 */
[----:B------:R-:W-:Y:S01]  /*43f0*/  IMAD.MOV.U32 R12, RZ, RZ, R5 ;  /* 0x000000ffff0c7224 */ /* 0x000fe200078e0005 */
[----:B------:R4:W-:Y:S02]  /*4400*/  UTMALDG.5D.MULTICAST [UR8], [UR28], UR31, desc[UR26] ;  /* 0x00001a081c0073b4 */ /* 0x0009e4000802181f */
[----:B----4-:R-:W-:Y:S05]  /*4410*/  @P6 BRA `(.L_x_94) ;  /* 0xfffffff800486947 */ /* 0x010fea000383ffff */
.L_x_90:
[----:B------:R-:W-:Y:S05]  /*4420*/  BSYNC B0 ;  /* 0x0000000000007941 */ /* 0x000fea0003800000 */
.L_x_89:
[----:B------:R-:W-:Y:S01]  /*4430*/  ISETP.GE.U32.AND P0, PT, R6, 0xe, PT ;  /* 0x0000000e0600780c */ /* 0x000fe20003f06070 */
[----:B------:R-:W-:-:S12]  /*4440*/  IMAD.MOV.U32 R4, RZ, RZ, 0x1 ;  /* 0x00000001ff047424 */ /* 0x000fd800078e00ff */
[----:B------:R-:W-:Y:S05]  /*4450*/  @!P0 BRA `(.L_x_95) ;  /* 0x00000000001c8947 */ /* 0x000fea0003800000 */
[----:B------:R-:W-:-:S05]  /*4460*/  SHF.R.U32.HI R4, RZ, 0x1, R6 ;  /* 0x00000001ff047819 */ /* 0x000fca0000011606 */
[----:B------:R-:W-:-:S05]  /*4470*/  IMAD.WIDE.U32 R4, R4, -0x6db6db6d, RZ ;  /* 0x9249249304047825 */ /* 0x000fca00078e00ff */
[----:B--2--5:R-:W-:-:S04]  /*4480*/  SHF.R.U32.HI R0, RZ, 0x2, R5 ;  /* 0x00000002ff007819 */ /* 0x024fc80000011605 */
[----:B------:R-:W-:-:S04]  /*4490*/  LOP3.LUT R0, R0, 0x1, RZ, 0xc0, !PT ;  /* 0x0000000100007812 */ /* 0x000fc800078ec0ff */
[----:B------:R-:W-:-:S04]  /*44a0*/  ISETP.NE.U32.AND P0, PT, R0, 0x1, PT ;  /* 0x000000010000780c */ /* 0x000fc80003f05070 */
[----:B------:R-:W-:-:S04]  /*44b0*/  ISETP.NE.U32.AND.EX P0, PT, RZ, RZ, PT, P0 ;  /* 0x000000ffff00720c */ /* 0x000fc80003f05100 */
[----:B------:R-:W-:-:S09]  /*44c0*/  SEL R4, RZ, 0x1, !P0 ;  /* 0x00000001ff047807 */ /* 0x000fd20004000000 */
.L_x_95:
[----:B------:R-:W-:Y:S05]  /*44d0*/  WARPSYNC.ALL ;  /* 0x0000000000007948 */ /* 0x000fea0003800000 */
[----:B------:R-:W-:-:S13]  /*44e0*/  ELECT P0, URZ, PT ;  /* 0x00000000003f782f */ /* 0x000fda0003800000 */
[----:B------:R-:W-:Y:S05]  /*44f0*/  @!P0 EXIT ;  /* 0x000000000000894d */ /* 0x000fea0003800000 */
[----:B------:R-:W-:-:S04]  /*4500*/  LOP3.LUT R3, R3, 0x2, RZ, 0xfc, !PT ;  /* 0x0000000203037812 */ /* 0x000fc800078efcff */
[----:B------:R-:W-:-:S13]  /*4510*/  ISETP.NE.AND P0, PT, R3, 0x3, PT ;  /* 0x000000030300780c */ /* 0x000fda0003f05270 */
[----:B------:R-:W-:Y:S05]  /*4520*/  @!P0 BRA `(.L_x_96) ;  /* 0x0000000000048947 */ /* 0x000fea0003800000 */
[----:B------:R-:W-:Y:S01]  /*4530*/  BPT.TRAP 0x1 ;  /* 0x000000040000795c */ /* 0x000fe20000300000 */
.L_x_96:
[----:B------:R-:W4:Y:S01]  /*4540*/  S2R R5, SR_CgaCtaId ;  /* 0x0000000000057919 */ /* 0x000f220000008800 */
[----:B---3-5:R-:W-:Y:S02]  /*4550*/  SHF.R.U32.HI R2, RZ, 0x1, R6 ;  /* 0x00000001ff027819 */ /* 0x028fe40000011606 */
[----:B--2---:R-:W-:-:S03]  /*4560*/  MOV R0, 0x400 ;  /* 0x0000040000007802 */ /* 0x004fc60000000f00 */
[----:B------:R-:W-:-:S05]  /*4570*/  IMAD.WIDE.U32 R2, R2, -0x6db6db6d, RZ ;  /* 0x9249249302027825 */ /* 0x000fca00078e00ff */
[----:B------:R-:W-:-:S05]  /*4580*/  SHF.R.U32.HI R3, RZ, 0x2, R3 ;  /* 0x00000002ff037819 */ /* 0x000fca0000011603 */
[----:B------:R-:W-:Y:S01]  /*4590*/  IMAD R3, R3, -0xe, R6 ;  /* 0xfffffff203037824 */ /* 0x000fe200078e0206 */
[----:B----4-:R-:W-:Y:S02]  /*45a0*/  LEA R0, R5, R0, 0x18 ;  /* 0x0000000005007211 */ /* 0x010fe400078ec0ff */
[----:B------:R-:W-:-:S03]  /*45b0*/  SHF.L.U32 R5, R4, 0x1f, RZ ;  /* 0x0000001f04057819 */ /* 0x000fc600000006ff */
[----:B------:R-:W-:-:S04]  /*45c0*/  VIADD R0, R0, 0x38070 ;  /* 0x0003807000007836 */ /* 0x000fc80000000000 */
[----:B------:R-:W-:-:S07]  /*45d0*/  IMAD R2, R3, 0x8, R0 ;  /* 0x0000000803027824 */ /* 0x000fce00078e0200 */
.L_x_97:
[----:B--2---:R2:W3:Y:S02]  /*45e0*/  SYNCS.PHASECHK.TRANS64.TRYWAIT P0, [R2+URZ], R5 ;  /* 0x00000005020075a7 */ /* 0x0044e4000800017f */
[----:B---3--:R-:W-:Y:S05]  /*45f0*/  @!P0 NANOSLEEP.SYNCS 0x989680 ;  /* 0x009896800000895d */ /* 0x008fea0003900000 */
[----:B------:R-:W3:Y:S02]  /*4600*/  @!P0 SYNCS.PHASECHK.TRANS64 P0, [R2+URZ], R5 ;  /* 0x00000005020085a7 */ /* 0x000ee4000800007f */
[----:B---3--:R-:W-:Y:S05]  /*4610*/  @!P0 BRA `(.L_x_97) ;  /* 0xfffffffc00f08947 */ /* 0x008fea000383ffff */
[----:B------:R-:W-:-:S05]  /*4620*/  VIADD R3, R3, 0x1 ;  /* 0x0000000103037836 */ /* 0x000fca0000000000 */
[----:B------:R-:W-:-:S04]  /*4630*/  ISETP.NE.AND P0, PT, R3, 0xe, PT ;  /* 0x0000000e0300780c */ /* 0x000fc80003f05270 */
[----:B--2---:R-:W-:Y:S02]  /*4640*/  SEL R5, RZ, 0x1, P0 ;  /* 0x00000001ff057807 */ /* 0x004fe40000000000 */
[----:B------:R-:W-:Y:S02]  /*4650*/  SEL R3, R3, RZ, P0 ;  /* 0x000000ff03037207 */ /* 0x000fe40000000000 */
[----:B------:R-:W-:-:S03]  /*4660*/  LOP3.LUT R7, R4, R5, RZ, 0x3c, !PT ;  /* 0x0000000504077212 */ /* 0x000fc600078e3cff */
[----:B------:R-:W-:Y:S01]  /*4670*/  IMAD R2, R3, 0x8, R0 ;  /* 0x0000000803027824 */ /* 0x000fe200078e0200 */
[----:B------:R-:W-:-:S07]  /*4680*/  SHF.L.U32 R5, R7, 0x1f, RZ ;  /* 0x0000001f07057819 */ /* 0x000fce00000006ff */
.L_x_98:
        /* <DEDUP_REMOVED lines=11> */
.L_x_99:
        /* <DEDUP_REMOVED lines=11> */
.L_x_100:
        /* <DEDUP_REMOVED lines=11> */
.L_x_101:
        /* <DEDUP_REMOVED lines=11> */
.L_x_102:
        /* <DEDUP_REMOVED lines=11> */
.L_x_103:
        /* <DEDUP_REMOVED lines=11> */
.L_x_104:
        /* <DEDUP_REMOVED lines=11> */
.L_x_105:
        /* <DEDUP_REMOVED lines=11> */
.L_x_106:
        /* <DEDUP_REMOVED lines=11> */
.L_x_107:
        /* <DEDUP_REMOVED lines=11> */
.L_x_108:
        /* <DEDUP_REMOVED lines=11> */
.L_x_109:
        /* <DEDUP_REMOVED lines=11> */
.L_x_110:
[----:B--2---:R2:W3:Y:S02]  /*4ed0*/  SYNCS.PHASECHK.TRANS64.TRYWAIT P0, [R3+URZ], R0 ;  /* 0x00000000030075a7 */ /* 0x0044e4000800017f */
[----:B---3--:R-:W-:Y:S05]  /*4ee0*/  @!P0 NANOSLEEP.SYNCS 0x989680 ;  /* 0x009896800000895d */ /* 0x008fea0003900000 */
[----:B------:R-:W3:Y:S02]  /*4ef0*/  @!P0 SYNCS.PHASECHK.TRANS64 P0, [R3+URZ], R0 ;  /* 0x00000000030085a7 */ /* 0x000ee4000800007f */
[----:B---3--:R-:W-:Y:S05]  /*4f00*/  @P0 EXIT ;  /* 0x000000000000094d */ /* 0x008fea0003800000 */
[----:B------:R-:W-:Y:S05]  /*4f10*/  BRA `(.L_x_110) ;  /* 0xfffffffc00ec7947 */ /* 0x000fea000383ffff */
.L_x_111:
[----:B------:R-:W-:-:S00]  /*4f20*/  BRA `(.L_x_111) ;  /* 0xfffffffc00fc7947 */ /* 0x000fc0000383ffff */
[----:B------:R-:W-:-:S00]  /*4f30*/  NOP ;  /* 0x0000000000007918 */ /* 0x000fc00000000000 */
        /* <DEDUP_REMOVED lines=12> */
.L_x_112:


//--------------------- .nv.shared._ZN7cutlass13device_kernelINS_4conv6kernel13ConvUniversalINS1_16ConvProblemShapeILNS1_8OperatorE0ELi3EEENS1_10collective14CollectiveConvINS1_46MainloopSm90TmaGmmaWarpSpecializedImplicitGemmILS5_0ELi14ELi3EN4cute5tupleIJNSA_1CILi2EEENSC_ILi1EEESE_EEENS1_36KernelImplicitTmaWarpSpecializedSm90ELi1EEENSB_IJNSC_ILi64EEESI_NSB_IJSI_EEEEEENS_6half_tESL_NSA_8TiledMMAINSA_8MMA_AtomIJNSA_4SM904GMMA25MMA_64x64x16_F32F16F16_SSILNSP_5MajorE0ELSR_0ELNSP_7ScaleInE1ELSS_1EEEEEENSA_6LayoutINSB_IJSE_SE_SE_EEENSB_IJNSC_ILi0EEESX_SX_EEEEENSB_IJNSA_10UnderscoreES10_S10_EEEEENS7_6detail26Sm90ImplicitGemmTileTraitsINSA_20SM90_TMA_LOAD_IM2COLENSA_14ComposedLayoutINSA_7SwizzleILi3ELi4ELi3EEENSA_18smem_ptr_flag_bitsILi16EEENSV_INSB_IJNSB_IJNSC_ILi8EEES1B_EEENSB_IJSI_SE_EEENSB_IJSE_NSC_ILi14EEEEEEEEENSB_IJNSB_IJSI_NSC_ILi512EEEEEENSB_IJSE_SX_EEENSB_IJSX_NSC_ILi4096EEEEEEEEEEEEEvEENS14_INSA_23SM90_TMA_LOAD_MULTICASTES1O_vEEEENS_8epilogue10collective6detail29Sm90TmaWarpSpecializedAdapterINS1U_15DefaultEpilogueISL_NSB_IJNSB_IJllllEEESE_SX_EEES1Z_NS1T_6thread17LinearCombinationISL_Li1EffLNS20_9ScaleType4KindE0ELNS_15FloatRoundStyleE2ESL_EENS_4gemm15EpilogueDefaultEEEEEvvEEEEvNT_6ParamsE --------------------------
	.section	.nv.shared._ZN7cutlass13device_kernelINS_4conv6kernel13ConvUniversalINS1_16ConvProblemShapeILNS1_8OperatorE0ELi3EEENS1_10collective14CollectiveConvINS1_46MainloopSm90TmaGmmaWarpSpecializedImplicitGemmILS5_0ELi14ELi3EN4cute5tupleIJNSA_1CILi2EEENSC_ILi1EEESE_EEENS1_36KernelImplicitTmaWarpSpecializedSm90ELi1EEENSB_IJNSC_ILi64EEESI_NSB_IJSI_EEEEEENS_6half_tESL_NSA_8TiledMMAINSA_8MMA_AtomIJNSA_4SM904GMMA25MMA_64x64x16_F32F16F16_SSILNSP_5MajorE0ELSR_0ELNSP_7ScaleInE1ELSS_1EEEEEENSA_6LayoutINSB_IJSE_SE_SE_EEENSB_IJNSC_ILi0EEESX_SX_EEEEENSB_IJNSA_10UnderscoreES10_S10_EEEEENS7_6detail26Sm90ImplicitGemmTileTraitsINSA_20SM90_TMA_LOAD_IM2COLENSA_14ComposedLayoutINSA_7SwizzleILi3ELi4ELi3EEENSA_18smem_ptr_flag_bitsILi16EEENSV_INSB_IJNSB_IJNSC_ILi8EEES1B_EEENSB_IJSI_SE_EEENSB_IJSE_NSC_ILi14EEEEEEEEENSB_IJNSB_IJSI_NSC_ILi512EEEEEENSB_IJSE_SX_EEENSB_IJSX_NSC_ILi4096EEEEEEEEEEEEEvEENS14_INSA_23SM90_TMA_LOAD_MULTICASTES1O_vEEEENS_8epilogue10collective6detail29Sm90TmaWarpSpecializedAdapterINS1U_15DefaultEpilogueISL_NSB_IJNSB_IJllllEEESE_SX_EEES1Z_NS1T_6thread17LinearCombinationISL_Li1EffLNS20_9ScaleType4KindE0ELNS_15FloatRoundStyleE2ESL_EENS_4gemm15EpilogueDefaultEEEEEvvEEEEvNT_6ParamsE,"aw",@nobits
	.sectionflags	@""
	.align	16
	.zero		1024


//--------------------- .nv.shared.reserved.0     --------------------------
	.section	.nv.shared.reserved.0,"aw",@nobits
	.weak		__nv_reservedSMEM_offset_0_alias
	.size		__nv_reservedSMEM_offset_0_alias, 0, 0
	.other		__nv_reservedSMEM_offset_0_alias,@"STO_CUDA_RESERVED_SHARED STV_DEFAULT"
__nv_reservedSMEM_offset_0_alias:
	.zero		0


//--------------------- .nv.global                --------------------------
	.section	.nv.global,"aw",@nobits
.nv.global:
	.type		_ZN39_INTERNAL_67ea2582_4_k_cu_3ee19dd1_30864cute1_E,@object
	.size		_ZN39_INTERNAL_67ea2582_4_k_cu_3ee19dd1_30864cute1_E,(_ZN39_INTERNAL_67ea2582_4_k_cu_3ee19dd1_30864cuda3std3__45__cpo6cbeginE - _ZN39_INTERNAL_67ea2582_4_k_cu_3ee19dd1_30864cute1_E)
_ZN39_INTERNAL_67ea2582_4_k_cu_3ee19dd1_30864cute1_E:
	.zero		1
	.type		_ZN39_INTERNAL_67ea2582_4_k_cu_3ee19dd1_30864cuda3std3__45__cpo6cbeginE,@object
	.size		_ZN39_INTERNAL_67ea2582_4_k_cu_3ee19dd1_30864cuda3std3__45__cpo6cbeginE,(_ZN39_INTERNAL_67ea2582_4_k_cu_3ee19dd1_30864cuda3std3__48in_placeE - _ZN39_INTERNAL_67ea2582_4_k_cu_3ee19dd1_30864cuda3std3__45__cpo6cbeginE)
_ZN39_INTERNAL_67ea2582_4_k_cu_3ee19dd1_30864cuda3std3__45__cpo6cbeginE:
	.zero		1
	.type		_ZN39_INTERNAL_67ea2582_4_k_cu_3ee19dd1_30864cuda3std3__48in_placeE,@object
	.size		_ZN39_INTERNAL_67ea2582_4_k_cu_3ee19dd1_30864cuda3std3__48in_placeE,(_ZN39_INTERNAL_67ea2582_4_k_cu_3ee19dd1_30864cuda3std6ranges3__45__cpo9iter_moveE - _ZN39_INTERNAL_67ea2582_4_k_cu_3ee19dd1_30864cuda3std3__48in_placeE)
_ZN39_INTERNAL_67ea2582_4_k_cu_3ee19dd1_30864cuda3std3__48in_placeE:
	.zero		1
	.type		_ZN39_INTERNAL_67ea2582_4_k_cu_3ee19dd1_30864cuda3std6ranges3__45__cpo9iter_moveE,@object
	.size		_ZN39_INTERNAL_67ea2582_4_k_cu_3ee19dd1_30864cuda3std6ranges3__45__cpo9iter_moveE,(_ZN39_INTERNAL_67ea2582_4_k_cu_3ee19dd1_30864cuda3std3__45__cpo5beginE - _ZN39_INTERNAL_67ea2582_4_k_cu_3ee19dd1_30864cuda3std6ranges3__45__cpo9iter_moveE)
_ZN39_INTERNAL_67ea2582_4_k_cu_3ee19dd1_30864cuda3std6ranges3__45__cpo9iter_moveE:
	.zero		1
	.type		_ZN39_INTERNAL_67ea2582_4_k_cu_3ee19dd1_30864cuda3std3__45__cpo5beginE,@object
	.size		_ZN39_INTERNAL_67ea2582_4_k_cu_3ee19dd1_30864cuda3std3__45__cpo5beginE,(_ZN39_INTERNAL_67ea2582_4_k_cu_3ee19dd1_30864cuda3std3__441_GLOBAL__N__67ea2582_4_k_cu_3ee19dd1_30866ignoreE - _ZN39_INTERNAL_67ea2582_4_k_cu_3ee19dd1_30864cuda3std3__45__cpo5beginE)
_ZN39_INTERNAL_67ea2582_4_k_cu_3ee19dd1_30864cuda3std3__45__cpo5beginE:
	.zero		1
	.type		_ZN39_INTERNAL_67ea2582_4_k_cu_3ee19dd1_30864cuda3std3__441_GLOBAL__N__67ea2582_4_k_cu_3ee19dd1_30866ignoreE,@object
	.size		_ZN39_INTERNAL_67ea2582_4_k_cu_3ee19dd1_30864cuda3std3__441_GLOBAL__N__67ea2582_4_k_cu_3ee19dd1_30866ignoreE,(_ZN39_INTERNAL_67ea2582_4_k_cu_3ee19dd1_30864cute7productE - _ZN39_INTERNAL_67ea2582_4_k_cu_3ee19dd1_30864cuda3std3__441_GLOBAL__N__67ea2582_4_k_cu_3ee19dd1_30866ignoreE)
_ZN39_INTERNAL_67ea2582_4_k_cu_3ee19dd1_30864cuda3std3__441_GLOBAL__N__67ea2582_4_k_cu_3ee19dd1_30866ignoreE:
	.zero		1
	.type		_ZN39_INTERNAL_67ea2582_4_k_cu_3ee19dd1_30864cute7productE,@object
	.size		_ZN39_INTERNAL_67ea2582_4_k_cu_3ee19dd1_30864cute7productE,(_ZN39_INTERNAL_67ea2582_4_k_cu_3ee19dd1_30864cuda3std3__45__cpo3endE - _ZN39_INTERNAL_67ea2582_4_k_cu_3ee19dd1_30864cute7productE)
_ZN39_INTERNAL_67ea2582_4_k_cu_3ee19dd1_30864cute7productE:
	.zero		1
	.type		_ZN39_INTERNAL_67ea2582_4_k_cu_3ee19dd1_30864cuda3std3__45__cpo3endE,@object
	.size		_ZN39_INTERNAL_67ea2582_4_k_cu_3ee19dd1_30864cuda3std3__45__cpo3endE,(_ZN39_INTERNAL_67ea2582_4_k_cu_3ee19dd1_30864cuda3std3__419piecewise_constructE - _ZN39_INTERNAL_67ea2582_4_k_cu_3ee19dd1_30864cuda3std3__45__cpo3endE)
_ZN39_INTERNAL_67ea2582_4_k_cu_3ee19dd1_30864cuda3std3__45__cpo3endE:
	.zero		1
	.type		_ZN39_INTERNAL_67ea2582_4_k_cu_3ee19dd1_30864cuda3std3__419piecewise_constructE,@object
	.size		_ZN39_INTERNAL_67ea2582_4_k_cu_3ee19dd1_30864cuda3std3__419piecewise_constructE,(_ZN39_INTERNAL_67ea2582_4_k_cu_3ee19dd1_30864cuda3std3__45__cpo4cendE - _ZN39_INTERNAL_67ea2582_4_k_cu_3ee19dd1_30864cuda3std3__419piecewise_constructE)
_ZN39_INTERNAL_67ea2582_4_k_cu_3ee19dd1_30864cuda3std3__419piecewise_constructE:
	.zero		1
	.type		_ZN39_INTERNAL_67ea2582_4_k_cu_3ee19dd1_30864cuda3std3__45__cpo4cendE,@object
	.size		_ZN39_INTERNAL_67ea2582_4_k_cu_3ee19dd1_30864cuda3std3__45__cpo4cendE,(_ZN39_INTERNAL_67ea2582_4_k_cu_3ee19dd1_30864cuda3std6ranges3__45__cpo4swapE - _ZN39_INTERNAL_67ea2582_4_k_cu_3ee19dd1_30864cuda3std3__45__cpo4cendE)
_ZN39_INTERNAL_67ea2582_4_k_cu_3ee19dd1_30864cuda3std3__45__cpo4cendE:
	.zero		1
	.type		_ZN39_INTERNAL_67ea2582_4_k_cu_3ee19dd1_30864cuda3std6ranges3__45__cpo4swapE,@object
	.size		_ZN39_INTERNAL_67ea2582_4_k_cu_3ee19dd1_30864cuda3std6ranges3__45__cpo4swapE,(.L_7 - _ZN39_INTERNAL_67ea2582_4_k_cu_3ee19dd1_30864cuda3std6ranges3__45__cpo4swapE)
_ZN39_INTERNAL_67ea2582_4_k_cu_3ee19dd1_30864cuda3std6ranges3__45__cpo4swapE:
	.zero		1
.L_7:


//--------------------- .nv.constant0._ZN7cutlass13device_kernelINS_4conv6kernel13ConvUniversalINS1_16ConvProblemShapeILNS1_8OperatorE0ELi3EEENS1_10collective14CollectiveConvINS1_46MainloopSm90TmaGmmaWarpSpecializedImplicitGemmILS5_0ELi14ELi3EN4cute5tupleIJNSA_1CILi2EEENSC_ILi1EEESE_EEENS1_36KernelImplicitTmaWarpSpecializedSm90ELi1EEENSB_IJNSC_ILi64EEESI_NSB_IJSI_EEEEEENS_6half_tESL_NSA_8TiledMMAINSA_8MMA_AtomIJNSA_4SM904GMMA25MMA_64x64x16_F32F16F16_SSILNSP_5MajorE0ELSR_0ELNSP_7ScaleInE1ELSS_1EEEEEENSA_6LayoutINSB_IJSE_SE_SE_EEENSB_IJNSC_ILi0EEESX_SX_EEEEENSB_IJNSA_10UnderscoreES10_S10_EEEEENS7_6detail26Sm90ImplicitGemmTileTraitsINSA_20SM90_TMA_LOAD_IM2COLENSA_14ComposedLayoutINSA_7SwizzleILi3ELi4ELi3EEENSA_18smem_ptr_flag_bitsILi16EEENSV_INSB_IJNSB_IJNSC_ILi8EEES1B_EEENSB_IJSI_SE_EEENSB_IJSE_NSC_ILi14EEEEEEEEENSB_IJNSB_IJSI_NSC_ILi512EEEEEENSB_IJSE_SX_EEENSB_IJSX_NSC_ILi4096EEEEEEEEEEEEEvEENS14_INSA_23SM90_TMA_LOAD_MULTICASTES1O_vEEEENS_8epilogue10collective6detail29Sm90TmaWarpSpecializedAdapterINS1U_15DefaultEpilogueISL_NSB_IJNSB_IJllllEEESE_SX_EEES1Z_NS1T_6thread17LinearCombinationISL_Li1EffLNS20_9ScaleType4KindE0ELNS_15FloatRoundStyleE2ESL_EENS_4gemm15EpilogueDefaultEEEEEvvEEEEvNT_6ParamsE --------------------------
	.section	.nv.constant0._ZN7cutlass13device_kernelINS_4conv6kernel13ConvUniversalINS1_16ConvProblemShapeILNS1_8OperatorE0ELi3EEENS1_10collective14CollectiveConvINS1_46MainloopSm90TmaGmmaWarpSpecializedImplicitGemmILS5_0ELi14ELi3EN4cute5tupleIJNSA_1CILi2EEENSC_ILi1EEESE_EEENS1_36KernelImplicitTmaWarpSpecializedSm90ELi1EEENSB_IJNSC_ILi64EEESI_NSB_IJSI_EEEEEENS_6half_tESL_NSA_8TiledMMAINSA_8MMA_AtomIJNSA_4SM904GMMA25MMA_64x64x16_F32F16F16_SSILNSP_5MajorE0ELSR_0ELNSP_7ScaleInE1ELSS_1EEEEEENSA_6LayoutINSB_IJSE_SE_SE_EEENSB_IJNSC_ILi0EEESX_SX_EEEEENSB_IJNSA_10UnderscoreES10_S10_EEEEENS7_6detail26Sm90ImplicitGemmTileTraitsINSA_20SM90_TMA_LOAD_IM2COLENSA_14ComposedLayoutINSA_7SwizzleILi3ELi4ELi3EEENSA_18smem_ptr_flag_bitsILi16EEENSV_INSB_IJNSB_IJNSC_ILi8EEES1B_EEENSB_IJSI_SE_EEENSB_IJSE_NSC_ILi14EEEEEEEEENSB_IJNSB_IJSI_NSC_ILi512EEEEEENSB_IJSE_SX_EEENSB_IJSX_NSC_ILi4096EEEEEEEEEEEEEvEENS14_INSA_23SM90_TMA_LOAD_MULTICASTES1O_vEEEENS_8epilogue10collective6detail29Sm90TmaWarpSpecializedAdapterINS1U_15DefaultEpilogueISL_NSB_IJNSB_IJllllEEESE_SX_EEES1Z_NS1T_6thread17LinearCombinationISL_Li1EffLNS20_9ScaleType4KindE0ELNS_15FloatRoundStyleE2ESL_EENS_4gemm15EpilogueDefaultEEEEEvvEEEEvNT_6ParamsE,"a",@progbits
	.sectionflags	@""
	.align	4
.nv.constant0._ZN7cutlass13device_kernelINS_4conv6kernel13ConvUniversalINS1_16ConvProblemShapeILNS1_8OperatorE0ELi3EEENS1_10collective14CollectiveConvINS1_46MainloopSm90TmaGmmaWarpSpecializedImplicitGemmILS5_0ELi14ELi3EN4cute5tupleIJNSA_1CILi2EEENSC_ILi1EEESE_EEENS1_36KernelImplicitTmaWarpSpecializedSm90ELi1EEENSB_IJNSC_ILi64EEESI_NSB_IJSI_EEEEEENS_6half_tESL_NSA_8TiledMMAINSA_8MMA_AtomIJNSA_4SM904GMMA25MMA_64x64x16_F32F16F16_SSILNSP_5MajorE0ELSR_0ELNSP_7ScaleInE1ELSS_1EEEEEENSA_6LayoutINSB_IJSE_SE_SE_EEENSB_IJNSC_ILi0EEESX_SX_EEEEENSB_IJNSA_10UnderscoreES10_S10_EEEEENS7_6detail26Sm90ImplicitGemmTileTraitsINSA_20SM90_TMA_LOAD_IM2COLENSA_14ComposedLayoutINSA_7SwizzleILi3ELi4ELi3EEENSA_18smem_ptr_flag_bitsILi16EEENSV_INSB_IJNSB_IJNSC_ILi8EEES1B_EEENSB_IJSI_SE_EEENSB_IJSE_NSC_ILi14EEEEEEEEENSB_IJNSB_IJSI_NSC_ILi512EEEEEENSB_IJSE_SX_EEENSB_IJSX_NSC_ILi4096EEEEEEEEEEEEEvEENS14_INSA_23SM90_TMA_LOAD_MULTICASTES1O_vEEEENS_8epilogue10collective6detail29Sm90TmaWarpSpecializedAdapterINS1U_15DefaultEpilogueISL_NSB_IJNSB_IJllllEEESE_SX_EEES1Z_NS1T_6thread17LinearCombinationISL_Li1EffLNS20_9ScaleType4KindE0ELNS_15FloatRoundStyleE2ESL_EENS_4gemm15EpilogueDefaultEEEEEvvEEEEvNT_6ParamsE:
	.zero		1664


//--------------------- SYMBOLS --------------------------

	.type		.nv.reservedSmem.offset0,@object
	.size		.nv.reservedSmem.offset0,0x4
